//
// Generated by NVIDIA NVVM Compiler
//
// Compiler Build ID: CL-36424714
// Cuda compilation tools, release 13.0, V13.0.88
// Based on NVVM 20.0.0
//

.version 9.0
.target sm_100
.address_size 64

	// .globl	_Z9matrixMulPKfS0_Pfiiiff
// _ZZ9matrixMulPKfS0_PfiiiffE4subA has been demoted
// _ZZ9matrixMulPKfS0_PfiiiffE4subB has been demoted

.visible .entry _Z9matrixMulPKfS0_Pfiiiff(
	.param .u64 .ptr .align 1 _Z9matrixMulPKfS0_Pfiiiff_param_0,
	.param .u64 .ptr .align 1 _Z9matrixMulPKfS0_Pfiiiff_param_1,
	.param .u64 .ptr .align 1 _Z9matrixMulPKfS0_Pfiiiff_param_2,
	.param .u32 _Z9matrixMulPKfS0_Pfiiiff_param_3,
	.param .u32 _Z9matrixMulPKfS0_Pfiiiff_param_4,
	.param .u32 _Z9matrixMulPKfS0_Pfiiiff_param_5,
	.param .f32 _Z9matrixMulPKfS0_Pfiiiff_param_6,
	.param .f32 _Z9matrixMulPKfS0_Pfiiiff_param_7
)
{
	.reg .pred 	%p<12>;
	.reg .b32 	%r<106>;
	.reg .b32 	%f<263>;
	.reg .b64 	%rd<90>;
	// demoted variable
	.shared .align 4 .b8 _ZZ9matrixMulPKfS0_PfiiiffE4subA[4096];
	// demoted variable
	.shared .align 4 .b8 _ZZ9matrixMulPKfS0_PfiiiffE4subB[4096];
	ld.param.u64 	%rd18, [_Z9matrixMulPKfS0_Pfiiiff_param_0];
	ld.param.u64 	%rd19, [_Z9matrixMulPKfS0_Pfiiiff_param_1];
	ld.param.u32 	%r15, [_Z9matrixMulPKfS0_Pfiiiff_param_4];
	ld.param.u32 	%r16, [_Z9matrixMulPKfS0_Pfiiiff_param_5];
	cvta.to.global.u64 	%rd1, %rd18;
	cvta.to.global.u64 	%rd2, %rd19;
	mov.u32 	%r17, %ctaid.x;
	mov.u32 	%r1, %ntid.x;
	mul.lo.s32 	%r18, %r1, %r17;
	shl.b32 	%r2, %r18, 2;
	mov.u32 	%r19, %ctaid.y;
	mov.u32 	%r20, %ntid.y;
	mul.lo.s32 	%r21, %r20, %r19;
	shl.b32 	%r3, %r21, 2;
	setp.lt.s32 	%p1, %r16, 1;
	mov.f32 	%f247, 0f00000000;
	mov.f32 	%f248, %f247;
	mov.f32 	%f249, %f247;
	mov.f32 	%f250, %f247;
	mov.f32 	%f251, %f247;
	mov.f32 	%f252, %f247;
	mov.f32 	%f253, %f247;
	mov.f32 	%f254, %f247;
	mov.f32 	%f255, %f247;
	mov.f32 	%f256, %f247;
	mov.f32 	%f257, %f247;
	mov.f32 	%f258, %f247;
	mov.f32 	%f259, %f247;
	mov.f32 	%f260, %f247;
	mov.f32 	%f261, %f247;
	mov.f32 	%f262, %f247;
	@%p1 bra 	$L__BB0_29;
	mov.u32 	%r23, %tid.x;
	mov.u32 	%r24, %tid.y;
	mad.lo.s32 	%r4, %r23, %r1, %r24;
	shl.b32 	%r25, %r4, 3;
	shl.b32 	%r26, %r4, 5;
	mov.u32 	%r27, _ZZ9matrixMulPKfS0_PfiiiffE4subB;
	add.s32 	%r5, %r27, %r26;
	mov.u32 	%r28, _ZZ9matrixMulPKfS0_PfiiiffE4subA;
	add.s32 	%r6, %r28, %r26;
	or.b32  	%r29, %r25, 1;
	add.s32 	%r30, %r25, -1023;
	shr.u32 	%r31, %r30, 6;
	and.b32  	%r32, %r29, 57;
	mad.lo.s32 	%r33, %r31, %r15, %r32;
	cvt.s64.s32 	%rd3, %r33;
	shr.u32 	%r34, %r25, 6;
	mad.lo.s32 	%r35, %r32, %r16, %r34;
	cvt.u64.u32 	%rd4, %r35;
	or.b32  	%r36, %r25, 2;
	add.s32 	%r37, %r25, -1022;
	shr.u32 	%r38, %r37, 6;
	and.b32  	%r39, %r36, 58;
	mad.lo.s32 	%r40, %r38, %r15, %r39;
	cvt.s64.s32 	%rd5, %r40;
	mad.lo.s32 	%r41, %r39, %r16, %r34;
	cvt.u64.u32 	%rd6, %r41;
	or.b32  	%r42, %r25, 3;
	add.s32 	%r43, %r25, -1021;
	shr.u32 	%r44, %r43, 6;
	and.b32  	%r45, %r42, 59;
	mad.lo.s32 	%r46, %r44, %r15, %r45;
	cvt.s64.s32 	%rd7, %r46;
	mad.lo.s32 	%r47, %r45, %r16, %r34;
	cvt.u64.u32 	%rd8, %r47;
	or.b32  	%r48, %r25, 4;
	add.s32 	%r49, %r25, -1020;
	shr.u32 	%r50, %r49, 6;
	and.b32  	%r51, %r48, 60;
	mad.lo.s32 	%r52, %r50, %r15, %r51;
	cvt.s64.s32 	%rd9, %r52;
	mad.lo.s32 	%r53, %r51, %r16, %r34;
	cvt.u64.u32 	%rd10, %r53;
	or.b32  	%r54, %r25, 5;
	add.s32 	%r55, %r25, -1019;
	shr.u32 	%r56, %r55, 6;
	and.b32  	%r57, %r54, 61;
	mad.lo.s32 	%r58, %r56, %r15, %r57;
	cvt.s64.s32 	%rd11, %r58;
	mad.lo.s32 	%r59, %r57, %r16, %r34;
	cvt.u64.u32 	%rd12, %r59;
	or.b32  	%r60, %r25, 6;
	add.s32 	%r61, %r25, -1018;
	shr.u32 	%r62, %r61, 6;
	and.b32  	%r63, %r60, 62;
	mad.lo.s32 	%r64, %r62, %r15, %r63;
	cvt.s64.s32 	%rd13, %r64;
	or.b32  	%r65, %r25, 7;
	add.s32 	%r66, %r25, -1017;
	shr.u32 	%r67, %r66, 6;
	and.b32  	%r68, %r65, 63;
	mad.lo.s32 	%r69, %r67, %r15, %r68;
	cvt.s64.s32 	%rd14, %r69;
	shl.b32 	%r70, %r23, 4;
	add.s32 	%r7, %r28, %r70;
	mov.b32 	%r103, 0;
	mov.f32 	%f247, 0f00000000;
$L__BB0_2:
	setp.gt.u32 	%p2, %r4, 127;
	mul.lo.s32 	%r71, %r103, %r15;
	cvt.s64.s32 	%rd20, %r71;
	cvt.u64.u32 	%rd21, %r3;
	add.s64 	%rd15, %rd20, %rd21;
	cvt.u64.u32 	%rd22, %r103;
	mul.lo.s32 	%r72, %r16, %r2;
	cvt.s64.s32 	%rd23, %r72;
	add.s64 	%rd16, %rd22, %rd23;
	@%p2 bra 	$L__BB0_4;
	shl.b32 	%r78, %r4, 3;
	and.b32  	%r79, %r78, 56;
	shr.u32 	%r80, %r4, 3;
	mad.lo.s32 	%r81, %r79, %r16, %r80;
	cvt.u64.u32 	%rd28, %r81;
	add.s64 	%rd29, %rd16, %rd28;
	shl.b64 	%rd30, %rd29, 2;
	add.s64 	%rd31, %rd1, %rd30;
	ld.global.f32 	%f70, [%rd31];
	st.shared.f32 	[%r6], %f70;
	bra.uni 	$L__BB0_5;
$L__BB0_4:
	shl.b32 	%r73, %r4, 3;
	add.s32 	%r74, %r73, -1024;
	shr.u32 	%r75, %r74, 6;
	and.b32  	%r76, %r73, 56;
	mad.lo.s32 	%r77, %r75, %r15, %r76;
	cvt.s64.s32 	%rd24, %r77;
	add.s64 	%rd25, %rd15, %rd24;
	shl.b64 	%rd26, %rd25, 2;
	add.s64 	%rd27, %rd2, %rd26;
	ld.global.f32 	%f69, [%rd27];
	st.shared.f32 	[%r5+-4096], %f69;
$L__BB0_5:
	setp.lt.u32 	%p3, %r4, 128;
	@%p3 bra 	$L__BB0_7;
	add.s64 	%rd32, %rd15, %rd3;
	shl.b64 	%rd33, %rd32, 2;
	add.s64 	%rd34, %rd2, %rd33;
	ld.global.f32 	%f71, [%rd34];
	st.shared.f32 	[%r5+-4092], %f71;
	bra.uni 	$L__BB0_8;
$L__BB0_7:
	add.s64 	%rd35, %rd16, %rd4;
	shl.b64 	%rd36, %rd35, 2;
	add.s64 	%rd37, %rd1, %rd36;
	ld.global.f32 	%f72, [%rd37];
	st.shared.f32 	[%r6+4], %f72;
$L__BB0_8:
	@%p3 bra 	$L__BB0_10;
	add.s64 	%rd38, %rd15, %rd5;
	shl.b64 	%rd39, %rd38, 2;
	add.s64 	%rd40, %rd2, %rd39;
	ld.global.f32 	%f73, [%rd40];
	st.shared.f32 	[%r5+-4088], %f73;
	bra.uni 	$L__BB0_11;
$L__BB0_10:
	add.s64 	%rd41, %rd16, %rd6;
	shl.b64 	%rd42, %rd41, 2;
	add.s64 	%rd43, %rd1, %rd42;
	ld.global.f32 	%f74, [%rd43];
	st.shared.f32 	[%r6+8], %f74;
$L__BB0_11:
	@%p3 bra 	$L__BB0_13;
	add.s64 	%rd44, %rd15, %rd7;
	shl.b64 	%rd45, %rd44, 2;
	add.s64 	%rd46, %rd2, %rd45;
	ld.global.f32 	%f75, [%rd46];
	st.shared.f32 	[%r5+-4084], %f75;
	bra.uni 	$L__BB0_14;
$L__BB0_13:
	add.s64 	%rd47, %rd16, %rd8;
	shl.b64 	%rd48, %rd47, 2;
	add.s64 	%rd49, %rd1, %rd48;
	ld.global.f32 	%f76, [%rd49];
	st.shared.f32 	[%r6+12], %f76;
$L__BB0_14:
	@%p3 bra 	$L__BB0_16;
	add.s64 	%rd50, %rd15, %rd9;
	shl.b64 	%rd51, %rd50, 2;
	add.s64 	%rd52, %rd2, %rd51;
	ld.global.f32 	%f77, [%rd52];
	st.shared.f32 	[%r5+-4080], %f77;
	bra.uni 	$L__BB0_17;
$L__BB0_16:
	add.s64 	%rd53, %rd16, %rd10;
	shl.b64 	%rd54, %rd53, 2;
	add.s64 	%rd55, %rd1, %rd54;
	ld.global.f32 	%f78, [%rd55];
	st.shared.f32 	[%r6+16], %f78;
$L__BB0_17:
	@%p3 bra 	$L__BB0_19;
	add.s64 	%rd56, %rd15, %rd11;
	shl.b64 	%rd57, %rd56, 2;
	add.s64 	%rd58, %rd2, %rd57;
	ld.global.f32 	%f79, [%rd58];
	st.shared.f32 	[%r5+-4076], %f79;
	bra.uni 	$L__BB0_20;
$L__BB0_19:
	add.s64 	%rd59, %rd16, %rd12;
	shl.b64 	%rd60, %rd59, 2;
	add.s64 	%rd61, %rd1, %rd60;
	ld.global.f32 	%f80, [%rd61];
	st.shared.f32 	[%r6+20], %f80;
$L__BB0_20:
	@%p3 bra 	$L__BB0_22;
	add.s64 	%rd62, %rd15, %rd13;
	shl.b64 	%rd63, %rd62, 2;
	add.s64 	%rd64, %rd2, %rd63;
	ld.global.f32 	%f81, [%rd64];
	st.shared.f32 	[%r5+-4072], %f81;
	bra.uni 	$L__BB0_23;
$L__BB0_22:
	shl.b32 	%r82, %r4, 3;
	or.b32  	%r83, %r82, 6;
	and.b32  	%r84, %r83, 62;
	shr.u32 	%r85, %r82, 6;
	mad.lo.s32 	%r86, %r84, %r16, %r85;
	cvt.u64.u32 	%rd65, %r86;
	add.s64 	%rd66, %rd16, %rd65;
	shl.b64 	%rd67, %rd66, 2;
	add.s64 	%rd68, %rd1, %rd67;
	ld.global.f32 	%f82, [%rd68];
	st.shared.f32 	[%r6+24], %f82;
$L__BB0_23:
	@%p3 bra 	$L__BB0_25;
	add.s64 	%rd69, %rd15, %rd14;
	shl.b64 	%rd70, %rd69, 2;
	add.s64 	%rd71, %rd2, %rd70;
	ld.global.f32 	%f83, [%rd71];
	st.shared.f32 	[%r5+-4068], %f83;
	bra.uni 	$L__BB0_26;
$L__BB0_25:
	shl.b32 	%r87, %r4, 3;
	or.b32  	%r88, %r87, 7;
	and.b32  	%r89, %r88, 63;
	shr.u32 	%r90, %r87, 6;
	mad.lo.s32 	%r91, %r89, %r16, %r90;
	cvt.u64.u32 	%rd72, %r91;
	add.s64 	%rd73, %rd16, %rd72;
	shl.b64 	%rd74, %rd73, 2;
	add.s64 	%rd75, %rd1, %rd74;
	ld.global.f32 	%f84, [%rd75];
	st.shared.f32 	[%r6+28], %f84;
$L__BB0_26:
	mov.u32 	%r93, %tid.y;
	shl.b32 	%r94, %r93, 4;
	mov.u32 	%r95, _ZZ9matrixMulPKfS0_PfiiiffE4subB;
	add.s32 	%r96, %r94, %r95;
	add.s32 	%r104, %r96, 512;
	bar.sync 	0;
	mov.b32 	%r105, 512;
$L__BB0_27:
	.pragma "nounroll";
	ld.shared.f32 	%f85, [%r104+-512];
	ld.shared.f32 	%f86, [%r104+-508];
	ld.shared.f32 	%f87, [%r104+-504];
	ld.shared.f32 	%f88, [%r104+-500];
	add.s32 	%r97, %r7, %r105;
	ld.shared.f32 	%f89, [%r97+-512];
	fma.rn.f32 	%f90, %f89, %f85, %f258;
	fma.rn.f32 	%f91, %f89, %f86, %f257;
	fma.rn.f32 	%f92, %f89, %f87, %f256;
	fma.rn.f32 	%f93, %f89, %f88, %f255;
	ld.shared.f32 	%f94, [%r97+-508];
	fma.rn.f32 	%f95, %f94, %f85, %f254;
	fma.rn.f32 	%f96, %f94, %f86, %f253;
	fma.rn.f32 	%f97, %f94, %f87, %f252;
	fma.rn.f32 	%f98, %f94, %f88, %f251;
	ld.shared.f32 	%f99, [%r97+-504];
	fma.rn.f32 	%f100, %f99, %f85, %f250;
	fma.rn.f32 	%f101, %f99, %f86, %f249;
	fma.rn.f32 	%f102, %f99, %f87, %f248;
	fma.rn.f32 	%f103, %f99, %f88, %f247;
	ld.shared.f32 	%f104, [%r97+-500];
	fma.rn.f32 	%f105, %f104, %f85, %f259;
	fma.rn.f32 	%f106, %f104, %f86, %f260;
	fma.rn.f32 	%f107, %f104, %f87, %f261;
	fma.rn.f32 	%f108, %f104, %f88, %f262;
	ld.shared.f32 	%f109, [%r104+-256];
	ld.shared.f32 	%f110, [%r104+-252];
	ld.shared.f32 	%f111, [%r104+-248];
	ld.shared.f32 	%f112, [%r104+-244];
	ld.shared.f32 	%f113, [%r97+-256];
	fma.rn.f32 	%f114, %f113, %f109, %f90;
	fma.rn.f32 	%f115, %f113, %f110, %f91;
	fma.rn.f32 	%f116, %f113, %f111, %f92;
	fma.rn.f32 	%f117, %f113, %f112, %f93;
	ld.shared.f32 	%f118, [%r97+-252];
	fma.rn.f32 	%f119, %f118, %f109, %f95;
	fma.rn.f32 	%f120, %f118, %f110, %f96;
	fma.rn.f32 	%f121, %f118, %f111, %f97;
	fma.rn.f32 	%f122, %f118, %f112, %f98;
	ld.shared.f32 	%f123, [%r97+-248];
	fma.rn.f32 	%f124, %f123, %f109, %f100;
	fma.rn.f32 	%f125, %f123, %f110, %f101;
	fma.rn.f32 	%f126, %f123, %f111, %f102;
	fma.rn.f32 	%f127, %f123, %f112, %f103;
	ld.shared.f32 	%f128, [%r97+-244];
	fma.rn.f32 	%f129, %f128, %f109, %f105;
	fma.rn.f32 	%f130, %f128, %f110, %f106;
	fma.rn.f32 	%f131, %f128, %f111, %f107;
	fma.rn.f32 	%f132, %f128, %f112, %f108;
	ld.shared.f32 	%f133, [%r104];
	ld.shared.f32 	%f134, [%r104+4];
	ld.shared.f32 	%f135, [%r104+8];
	ld.shared.f32 	%f136, [%r104+12];
	ld.shared.f32 	%f137, [%r97];
	fma.rn.f32 	%f138, %f137, %f133, %f114;
	fma.rn.f32 	%f139, %f137, %f134, %f115;
	fma.rn.f32 	%f140, %f137, %f135, %f116;
	fma.rn.f32 	%f141, %f137, %f136, %f117;
	ld.shared.f32 	%f142, [%r97+4];
	fma.rn.f32 	%f143, %f142, %f133, %f119;
	fma.rn.f32 	%f144, %f142, %f134, %f120;
	fma.rn.f32 	%f145, %f142, %f135, %f121;
	fma.rn.f32 	%f146, %f142, %f136, %f122;
	ld.shared.f32 	%f147, [%r97+8];
	fma.rn.f32 	%f148, %f147, %f133, %f124;
	fma.rn.f32 	%f149, %f147, %f134, %f125;
	fma.rn.f32 	%f150, %f147, %f135, %f126;
	fma.rn.f32 	%f151, %f147, %f136, %f127;
	ld.shared.f32 	%f152, [%r97+12];
	fma.rn.f32 	%f153, %f152, %f133, %f129;
	fma.rn.f32 	%f154, %f152, %f134, %f130;
	fma.rn.f32 	%f155, %f152, %f135, %f131;
	fma.rn.f32 	%f156, %f152, %f136, %f132;
	ld.shared.f32 	%f157, [%r104+256];
	ld.shared.f32 	%f158, [%r104+260];
	ld.shared.f32 	%f159, [%r104+264];
	ld.shared.f32 	%f160, [%r104+268];
	ld.shared.f32 	%f161, [%r97+256];
	fma.rn.f32 	%f258, %f161, %f157, %f138;
	fma.rn.f32 	%f257, %f161, %f158, %f139;
	fma.rn.f32 	%f256, %f161, %f159, %f140;
	fma.rn.f32 	%f255, %f161, %f160, %f141;
	ld.shared.f32 	%f162, [%r97+260];
	fma.rn.f32 	%f254, %f162, %f157, %f143;
	fma.rn.f32 	%f253, %f162, %f158, %f144;
	fma.rn.f32 	%f252, %f162, %f159, %f145;
	fma.rn.f32 	%f251, %f162, %f160, %f146;
	ld.shared.f32 	%f163, [%r97+264];
	fma.rn.f32 	%f250, %f163, %f157, %f148;
	fma.rn.f32 	%f249, %f163, %f158, %f149;
	fma.rn.f32 	%f248, %f163, %f159, %f150;
	fma.rn.f32 	%f247, %f163, %f160, %f151;
	ld.shared.f32 	%f164, [%r97+268];
	fma.rn.f32 	%f259, %f164, %f157, %f153;
	fma.rn.f32 	%f260, %f164, %f158, %f154;
	fma.rn.f32 	%f261, %f164, %f159, %f155;
	fma.rn.f32 	%f262, %f164, %f160, %f156;
	add.s32 	%r105, %r105, 1024;
	add.s32 	%r104, %r104, 1024;
	setp.ne.s32 	%p10, %r105, 4608;
	@%p10 bra 	$L__BB0_27;
	bar.sync 	0;
	add.s32 	%r103, %r103, 16;
	setp.lt.s32 	%p11, %r103, %r16;
	@%p11 bra 	$L__BB0_2;
$L__BB0_29:
	ld.param.f32 	%f214, [_Z9matrixMulPKfS0_Pfiiiff_param_7];
	ld.param.f32 	%f213, [_Z9matrixMulPKfS0_Pfiiiff_param_6];
	ld.param.u64 	%rd89, [_Z9matrixMulPKfS0_Pfiiiff_param_2];
	cvta.to.global.u64 	%rd76, %rd89;
	cvt.s64.s32 	%rd77, %r2;
	mov.u32 	%r98, %tid.x;
	shl.b32 	%r99, %r98, 2;
	cvt.u64.u32 	%rd78, %r99;
	add.s64 	%rd79, %rd77, %rd78;
	cvt.s64.s32 	%rd80, %r15;
	mov.u32 	%r100, %tid.y;
	shl.b32 	%r101, %r100, 2;
	add.s32 	%r102, %r3, %r101;
	cvt.u64.u32 	%rd81, %r102;
	mad.lo.s64 	%rd82, %rd79, %rd80, %rd81;
	shl.b64 	%rd83, %rd82, 2;
	add.s64 	%rd84, %rd76, %rd83;
	ld.global.f32 	%f165, [%rd84];
	mul.f32 	%f166, %f213, %f258;
	fma.rn.f32 	%f167, %f214, %f165, %f166;
	st.global.f32 	[%rd84], %f167;
	ld.global.f32 	%f168, [%rd84+4];
	mul.f32 	%f169, %f213, %f257;
	fma.rn.f32 	%f170, %f214, %f168, %f169;
	st.global.f32 	[%rd84+4], %f170;
	ld.global.f32 	%f171, [%rd84+8];
	mul.f32 	%f172, %f213, %f256;
	fma.rn.f32 	%f173, %f214, %f171, %f172;
	st.global.f32 	[%rd84+8], %f173;
	ld.global.f32 	%f174, [%rd84+12];
	mul.f32 	%f175, %f213, %f255;
	fma.rn.f32 	%f176, %f214, %f174, %f175;
	st.global.f32 	[%rd84+12], %f176;
	mul.wide.s32 	%rd85, %r15, 4;
	add.s64 	%rd86, %rd84, %rd85;
	ld.global.f32 	%f177, [%rd86];
	mul.f32 	%f178, %f213, %f254;
	fma.rn.f32 	%f179, %f214, %f177, %f178;
	st.global.f32 	[%rd86], %f179;
	ld.global.f32 	%f180, [%rd86+4];
	mul.f32 	%f181, %f213, %f253;
	fma.rn.f32 	%f182, %f214, %f180, %f181;
	st.global.f32 	[%rd86+4], %f182;
	ld.global.f32 	%f183, [%rd86+8];
	mul.f32 	%f184, %f213, %f252;
	fma.rn.f32 	%f185, %f214, %f183, %f184;
	st.global.f32 	[%rd86+8], %f185;
	ld.global.f32 	%f186, [%rd86+12];
	mul.f32 	%f187, %f213, %f251;
	fma.rn.f32 	%f188, %f214, %f186, %f187;
	st.global.f32 	[%rd86+12], %f188;
	add.s64 	%rd87, %rd86, %rd85;
	ld.global.f32 	%f189, [%rd87];
	mul.f32 	%f190, %f213, %f250;
	fma.rn.f32 	%f191, %f214, %f189, %f190;
	st.global.f32 	[%rd87], %f191;
	ld.global.f32 	%f192, [%rd87+4];
	mul.f32 	%f193, %f213, %f249;
	fma.rn.f32 	%f194, %f214, %f192, %f193;
	st.global.f32 	[%rd87+4], %f194;
	ld.global.f32 	%f195, [%rd87+8];
	mul.f32 	%f196, %f213, %f248;
	fma.rn.f32 	%f197, %f214, %f195, %f196;
	st.global.f32 	[%rd87+8], %f197;
	ld.global.f32 	%f198, [%rd87+12];
	mul.f32 	%f199, %f213, %f247;
	fma.rn.f32 	%f200, %f214, %f198, %f199;
	st.global.f32 	[%rd87+12], %f200;
	add.s64 	%rd88, %rd87, %rd85;
	ld.global.f32 	%f201, [%rd88];
	mul.f32 	%f202, %f213, %f259;
	fma.rn.f32 	%f203, %f214, %f201, %f202;
	st.global.f32 	[%rd88], %f203;
	ld.global.f32 	%f204, [%rd88+4];
	mul.f32 	%f205, %f213, %f260;
	fma.rn.f32 	%f206, %f214, %f204, %f205;
	st.global.f32 	[%rd88+4], %f206;
	ld.global.f32 	%f207, [%rd88+8];
	mul.f32 	%f208, %f213, %f261;
	fma.rn.f32 	%f209, %f214, %f207, %f208;
	st.global.f32 	[%rd88+8], %f209;
	ld.global.f32 	%f210, [%rd88+12];
	mul.f32 	%f211, %f213, %f262;
	fma.rn.f32 	%f212, %f214, %f210, %f211;
	st.global.f32 	[%rd88+12], %f212;
	ret;

}


// ===== COMPILED SASS (sm_100) =====

	.target	sm_100

	.elftype	@"ET_EXEC"


//--------------------- .note.nv.tkinfo           --------------------------
	.section	.note.nv.tkinfo,"",@"SHT_NOTE"
	.sectionflags	@"SHF_NOTE_NV_TKINFO"
	.tkinfo
        /*0018*/ 	.word	0x00000002
        /*0030*/ 	.string	""
        /*0030*/ 	.string	"ptxas"
        /*0030*/ 	.string	"Cuda compilation tools, release 13.0, V13.0.88"
        /*0030*/ 	.string	"Build cuda_13.0.r13.0/compiler.36424714_0"
        /*0030*/ 	.string	"-arch sm_100 -m 64 "



//--------------------- .note.nv.cuinfo           --------------------------
	.section	.note.nv.cuinfo,"",@"SHT_NOTE"
	.sectionflags	@"SHF_NOTE_NV_CUINFO"
        /*0018*/ 	.short	0x0002
        /*001a*/ 	.short	0x0064
        /*001c*/ 	.short	0x0082
	.zero		2


//--------------------- .nv.info                  --------------------------
	.section	.nv.info,"",@"SHT_CUDA_INFO"
	.align	4


	//----- nvinfo : EIATTR_REGCOUNT
	.align		4
        /*0000*/ 	.byte	0x04, 0x2f
        /*0002*/ 	.short	(.L_1 - .L_0)
	.align		4
.L_0:
        /*0004*/ 	.word	index@(_Z9matrixMulPKfS0_Pfiiiff)
        /*0008*/ 	.word	0x00000030


	//----- nvinfo : EIATTR_FRAME_SIZE
	.align		4
.L_1:
        /*000c*/ 	.byte	0x04, 0x11
        /*000e*/ 	.short	(.L_3 - .L_2)
	.align		4
.L_2:
        /*0010*/ 	.word	index@(_Z9matrixMulPKfS0_Pfiiiff)
        /*0014*/ 	.word	0x00000000


	//----- nvinfo : EIATTR_MIN_STACK_SIZE
	.align		4
.L_3:
        /*0018*/ 	.byte	0x04, 0x12
        /*001a*/ 	.short	(.L_5 - .L_4)
	.align		4
.L_4:
        /*001c*/ 	.word	index@(_Z9matrixMulPKfS0_Pfiiiff)
        /*0020*/ 	.word	0x00000000
.L_5:


//--------------------- .nv.compat                --------------------------
	.section	.nv.compat,"",@"SHT_CUDA_COMPAT_INFO"
	.align	4
        /*0000*/ 	.byte	0x02, 0x09, 0x00, 0x00, 0x02, 0x02, 0x01, 0x00, 0x02, 0x05, 0x05, 0x00, 0x03, 0x07, 0x01, 0x01
        /*0010*/ 	.byte	0x02, 0x03, 0x00, 0x00, 0x02, 0x06, 0x01, 0x00, 0x04, 0x0b, 0x08, 0x00, 0x09, 0x00, 0x00, 0x00
        /*0020*/ 	.byte	0x00, 0x00, 0x00, 0x00


//--------------------- .nv.info._Z9matrixMulPKfS0_Pfiiiff --------------------------
	.section	.nv.info._Z9matrixMulPKfS0_Pfiiiff,"",@"SHT_CUDA_INFO"
	.sectionflags	@""
	.align	4


	//----- nvinfo : EIATTR_CUDA_API_VERSION
	.align		4
        /*0000*/ 	.byte	0x04, 0x37
        /*0002*/ 	.short	(.L_7 - .L_6)
.L_6:
        /*0004*/ 	.word	0x00000082


	//----- nvinfo : EIATTR_KPARAM_INFO
	.align		4
.L_7:
        /*0008*/ 	.byte	0x04, 0x17
        /*000a*/ 	.short	(.L_9 - .L_8)
.L_8:
        /*000c*/ 	.word	0x00000000
        /*0010*/ 	.short	0x0007
        /*0012*/ 	.short	0x0028
        /*0014*/ 	.byte	0x00, 0xf0, 0x11, 0x00


	//----- nvinfo : EIATTR_KPARAM_INFO
	.align		4
.L_9:
        /*0018*/ 	.byte	0x04, 0x17
        /*001a*/ 	.short	(.L_11 - .L_10)
.L_10:
        /*001c*/ 	.word	0x00000000
        /*0020*/ 	.short	0x0006
        /*0022*/ 	.short	0x0024
        /*0024*/ 	.byte	0x00, 0xf0, 0x11, 0x00


	//----- nvinfo : EIATTR_KPARAM_INFO
	.align		4
.L_11:
        /*0028*/ 	.byte	0x04, 0x17
        /*002a*/ 	.short	(.L_13 - .L_12)
.L_12:
        /*002c*/ 	.word	0x00000000
        /*0030*/ 	.short	0x0005
        /*0032*/ 	.short	0x0020
        /*0034*/ 	.byte	0x00, 0xf0, 0x11, 0x00


	//----- nvinfo : EIATTR_KPARAM_INFO
	.align		4
.L_13:
        /*0038*/ 	.byte	0x04, 0x17
        /*003a*/ 	.short	(.L_15 - .L_14)
.L_14:
        /*003c*/ 	.word	0x00000000
        /*0040*/ 	.short	0x0004
        /*0042*/ 	.short	0x001c
        /*0044*/ 	.byte	0x00, 0xf0, 0x11, 0x00


	//----- nvinfo : EIATTR_KPARAM_INFO
	.align		4
.L_15:
        /*0048*/ 	.byte	0x04, 0x17
        /*004a*/ 	.short	(.L_17 - .L_16)
.L_16:
        /*004c*/ 	.word	0x00000000
        /*0050*/ 	.short	0x0003
        /*0052*/ 	.short	0x0018
        /*0054*/ 	.byte	0x00, 0xf0, 0x11, 0x00


	//----- nvinfo : EIATTR_KPARAM_INFO
	.align		4
.L_17:
        /*0058*/ 	.byte	0x04, 0x17
        /*005a*/ 	.short	(.L_19 - .L_18)
.L_18:
        /*005c*/ 	.word	0x00000000
        /*0060*/ 	.short	0x0002
        /*0062*/ 	.short	0x0010
        /*0064*/ 	.byte	0x00, 0xf5, 0x21, 0x00


	//----- nvinfo : EIATTR_KPARAM_INFO
	.align		4
.L_19:
        /*0068*/ 	.byte	0x04, 0x17
        /*006a*/ 	.short	(.L_21 - .L_20)
.L_20:
        /*006c*/ 	.word	0x00000000
        /*0070*/ 	.short	0x0001
        /*0072*/ 	.short	0x0008
        /*0074*/ 	.byte	0x00, 0xf5, 0x21, 0x00


	//----- nvinfo : EIATTR_KPARAM_INFO
	.align		4
.L_21:
        /*0078*/ 	.byte	0x04, 0x17
        /*007a*/ 	.short	(.L_23 - .L_22)
.L_22:
        /*007c*/ 	.word	0x00000000
        /*0080*/ 	.short	0x0000
        /*0082*/ 	.short	0x0000
        /*0084*/ 	.byte	0x00, 0xf5, 0x21, 0x00


	//----- nvinfo : EIATTR_SPARSE_MMA_MASK
	.align		4
.L_23:
        /*0088*/ 	.byte	0x03, 0x50
        /*008a*/ 	.short	0x0000


	//----- nvinfo : EIATTR_MAXREG_COUNT
	.align		4
        /*008c*/ 	.byte	0x03, 0x1b
        /*008e*/ 	.short	0x00ff


	//----- nvinfo : EIATTR_NUM_BARRIERS
	.align		4
        /*0090*/ 	.byte	0x02, 0x4c
        /*0092*/ 	.byte	0x01
	.zero		1


	//----- nvinfo : EIATTR_MERCURY_ISA_VERSION
	.align		4
        /*0094*/ 	.byte	0x03, 0x5f
        /*0096*/ 	.short	0x0101


	//----- nvinfo : EIATTR_VRC_CTA_INIT_COUNT
	.align		4
        /*0098*/ 	.byte	0x02, 0x4a
	.zero		1
	.zero		1


	//----- nvinfo : EIATTR_EXIT_INSTR_OFFSETS
	.align		4
        /*009c*/ 	.byte	0x04, 0x1c
        /*009e*/ 	.short	(.L_25 - .L_24)


	//   ....[0]....
.L_24:
        /*00a0*/ 	.word	0x00001850


	//----- nvinfo : EIATTR_CBANK_PARAM_SIZE
	.align		4
.L_25:
        /*00a4*/ 	.byte	0x03, 0x19
        /*00a6*/ 	.short	0x002c


	//----- nvinfo : EIATTR_PARAM_CBANK
	.align		4
        /*00a8*/ 	.byte	0x04, 0x0a
        /*00aa*/ 	.short	(.L_27 - .L_26)
	.align		4
.L_26:
        /*00ac*/ 	.word	index@(.nv.constant0._Z9matrixMulPKfS0_Pfiiiff)
        /*00b0*/ 	.short	0x0380
        /*00b2*/ 	.short	0x002c


	//----- nvinfo : EIATTR_SW_WAR
	.align		4
.L_27:
        /*00b4*/ 	.byte	0x04, 0x36
        /*00b6*/ 	.short	(.L_29 - .L_28)
.L_28:
        /*00b8*/ 	.word	0x00000008
.L_29:


//--------------------- .nv.callgraph             --------------------------
	.section	.nv.callgraph,"",@"SHT_CUDA_CALLGRAPH"
	.align	4
	.sectionentsize	8
	.align		4
        /*0000*/ 	.word	0x00000000
	.align		4
        /*0004*/ 	.word	0xffffffff
	.align		4
        /*0008*/ 	.word	0x00000000
	.align		4
        /*000c*/ 	.word	0xfffffffe
	.align		4
        /*0010*/ 	.word	0x00000000
	.align		4
        /*0014*/ 	.word	0xfffffffd
	.align		4
        /*0018*/ 	.word	0x00000000
	.align		4
        /*001c*/ 	.word	0xfffffffc


//--------------------- .text._Z9matrixMulPKfS0_Pfiiiff --------------------------
	.section	.text._Z9matrixMulPKfS0_Pfiiiff,"ax",@progbits
	.align	128
        .global         _Z9matrixMulPKfS0_Pfiiiff
        .type           _Z9matrixMulPKfS0_Pfiiiff,@function
        .size           _Z9matrixMulPKfS0_Pfiiiff,(.L_x_4 - _Z9matrixMulPKfS0_Pfiiiff)
        .other          _Z9matrixMulPKfS0_Pfiiiff,@"STO_CUDA_ENTRY STV_DEFAULT"
_Z9matrixMulPKfS0_Pfiiiff:
.text._Z9matrixMulPKfS0_Pfiiiff:
[----:B------:R-:W-:Y:S08]  /*0000*/  LDC R1, c[0x0][0x37c] ;  /* 0x0000df00ff017b82 */ /* 0x000ff00000000800 */
[----:B------:R-:W0:Y:S01]  /*0010*/  S2UR UR6, SR_CTAID.X ;  /* 0x00000000000679c3 */ /* 0x000e220000002500 */
[----:B------:R-:W1:Y:S01]  /*0020*/  LDCU UR10, c[0x0][0x3a0] ;  /* 0x00007400ff0a77ac */ /* 0x000e620008000800 */
[----:B------:R-:W-:Y:S01]  /*0030*/  HFMA2 R41, -RZ, RZ, 0, 0 ;  /* 0x00000000ff297431 */ /* 0x000fe200000001ff */
[----:B------:R-:W-:-:S02]  /*0040*/  CS2R R34, SRZ ;  /* 0x0000000000227805 */ /* 0x000fc4000001ff00 */
[----:B------:R-:W-:Y:S02]  /*0050*/  CS2R R38, SRZ ;  /* 0x0000000000267805 */ /* 0x000fe4000001ff00 */
[----:B------:R-:W-:Y:S02]  /*0060*/  CS2R R32, SRZ ;  /* 0x0000000000207805 */ /* 0x000fe4000001ff00 */
[----:B------:R-:W-:Y:S02]  /*0070*/  CS2R R36, SRZ ;  /* 0x0000000000247805 */ /* 0x000fe4000001ff00 */
[----:B------:R-:W-:Y:S01]  /*0080*/  CS2R R30, SRZ ;  /* 0x00000000001e7805 */ /* 0x000fe2000001ff00 */
[----:B------:R-:W0:Y:S01]  /*0090*/  LDC R3, c[0x0][0x360] ;  /* 0x0000d800ff037b82 */ /* 0x000e220000000800 */
[----:B------:R-:W2:Y:S01]  /*00a0*/  LDCU UR5, c[0x0][0x364] ;  /* 0x00006c80ff0577ac */ /* 0x000ea20008000800 */
[----:B------:R-:W-:Y:S02]  /*00b0*/  CS2R R28, SRZ ;  /* 0x00000000001c7805 */ /* 0x000fe4000001ff00 */
[----:B------:R-:W-:-:S02]  /*00c0*/  CS2R R26, SRZ ;  /* 0x00000000001a7805 */ /* 0x000fc4000001ff00 */
[----:B------:R-:W-:Y:S01]  /*00d0*/  MOV R43, RZ ;  /* 0x000000ff002b7202 */ /* 0x000fe20000000f00 */
[----:B------:R-:W3:Y:S01]  /*00e0*/  LDCU.64 UR8, c[0x0][0x358] ;  /* 0x00006b00ff0877ac */ /* 0x000ee20008000a00 */
[----:B------:R-:W2:Y:S01]  /*00f0*/  S2UR UR4, SR_CTAID.Y ;  /* 0x00000000000479c3 */ /* 0x000ea20000002600 */
[----:B-1----:R-:W-:Y:S01]  /*0100*/  UISETP.GE.AND UP0, UPT, UR10, 0x1, UPT ;  /* 0x000000010a00788c */ /* 0x002fe2000bf06270 */
[----:B0-----:R-:W-:-:S05]  /*0110*/  IMAD R25, R3, UR6, RZ ;  /* 0x0000000603197c24 */ /* 0x001fca000f8e02ff */
[----:B------:R-:W-:Y:S01]  /*0120*/  SHF.L.U32 R25, R25, 0x2, RZ ;  /* 0x0000000219197819 */ /* 0x000fe200000006ff */
[----:B--2---:R-:W-:-:S04]  /*0130*/  UIMAD UR4, UR4, UR5, URZ ;  /* 0x00000005040472a4 */ /* 0x004fc8000f8e02ff */
[----:B------:R-:W-:Y:S01]  /*0140*/  USHF.L.U32 UR5, UR4, 0x2, URZ ;  /* 0x0000000204057899 */ /* 0x000fe200080006ff */
[----:B---3--:R-:W-:Y:S11]  /*0150*/  BRA.U !UP0, `(.L_x_0) ;  /* 0x00000011086c7547 */ /* 0x008ff6000b800000 */
[----:B------:R-:W0:Y:S01]  /*0160*/  S2R R0, SR_TID.X ;  /* 0x0000000000007919 */ /* 0x000e220000002100 */
[----:B------:R-:W1:Y:S01]  /*0170*/  S2UR UR7, SR_CgaCtaId ;  /* 0x00000000000779c3 */ /* 0x000e620000008800 */
[----:B------:R-:W2:Y:S01]  /*0180*/  LDCU UR11, c[0x0][0x39c] ;  /* 0x00007380ff0b77ac */ /* 0x000ea20008000800 */
[----:B------:R-:W-:Y:S01]  /*0190*/  MOV R34, RZ ;  /* 0x000000ff00227202 */ /* 0x000fe20000000f00 */
[----:B------:R-:W0:Y:S01]  /*01a0*/  S2R R24, SR_TID.Y ;  /* 0x0000000000187919 */ /* 0x000e220000002200 */
[----:B------:R-:W-:Y:S02]  /*01b0*/  UMOV UR4, 0x400 ;  /* 0x0000040000047882 */ /* 0x000fe40000000000 */
[----:B------:R-:W-:-:S04]  /*01c0*/  UIADD3 UR6, UPT, UPT, UR4, 0x1000, URZ ;  /* 0x0000100004067890 */ /* 0x000fc8000fffe0ff */
[----:B-1----:R-:W-:Y:S02]  /*01d0*/  ULEA UR6, UR7, UR6, 0x18 ;  /* 0x0000000607067291 */ /* 0x002fe4000f8ec0ff */
[----:B------:R-:W-:Y:S01]  /*01e0*/  ULEA UR4, UR7, UR4, 0x18 ;  /* 0x0000000407047291 */ /* 0x000fe2000f8ec0ff */
[----:B0-----:R-:W-:-:S05]  /*01f0*/  IMAD R24, R3, R0, R24 ;  /* 0x0000000003187224 */ /* 0x001fca00078e0218 */
[----:B------:R-:W-:Y:S02]  /*0200*/  LEA R0, R0, UR4, 0x4 ;  /* 0x0000000400007c11 */ /* 0x000fe4000f8e20ff */
[C---:B------:R-:W-:Y:S02]  /*0210*/  SHF.L.U32 R3, R24.reuse, 0x3, RZ ;  /* 0x0000000318037819 */ /* 0x040fe400000006ff */
[----:B------:R-:W-:Y:S02]  /*0220*/  LEA R23, R24, UR6, 0x5 ;  /* 0x0000000618177c11 */ /* 0x000fe4000f8e28ff */
[C---:B------:R-:W-:Y:S01]  /*0230*/  IADD3 R6, PT, PT, R3.reuse, -0x3fe, RZ ;  /* 0xfffffc0203067810 */ /* 0x040fe20007ffe0ff */
[C---:B------:R-:W-:Y:S01]  /*0240*/  VIADD R10, R3.reuse, 0xfffffc01 ;  /* 0xfffffc01030a7836 */ /* 0x040fe20000000000 */
[C---:B------:R-:W-:Y:S01]  /*0250*/  IADD3 R11, PT, PT, R3.reuse, 0x1, RZ ;  /* 0x00000001030b7810 */ /* 0x040fe20007ffe0ff */
[C---:B------:R-:W-:Y:S01]  /*0260*/  VIADD R9, R3.reuse, 0xfffffc03 ;  /* 0xfffffc0303097836 */ /* 0x040fe20000000000 */
[C---:B------:R-:W-:Y:S01]  /*0270*/  IADD3 R8, PT, PT, R3.reuse, 0x3, RZ ;  /* 0x0000000303087810 */ /* 0x040fe20007ffe0ff */
[C---:B------:R-:W-:Y:S01]  /*0280*/  VIADD R14, R3.reuse, 0xfffffc05 ;  /* 0xfffffc05030e7836 */ /* 0x040fe20000000000 */
[C---:B------:R-:W-:Y:S01]  /*0290*/  IADD3 R7, PT, PT, R3.reuse, -0x3fc, RZ ;  /* 0xfffffc0403077810 */ /* 0x040fe20007ffe0ff */
[C---:B------:R-:W-:Y:S01]  /*02a0*/  VIADD R2, R3.reuse, 0x7 ;  /* 0x0000000703027836 */ /* 0x040fe20000000000 */
[----:B------:R-:W-:-:S02]  /*02b0*/  IADD3 R12, PT, PT, R3, 0x4, RZ ;  /* 0x00000004030c7810 */ /* 0x000fc40007ffe0ff */
[C---:B------:R-:W-:Y:S02]  /*02c0*/  IADD3 R5, PT, PT, R3.reuse, 0x2, RZ ;  /* 0x0000000203057810 */ /* 0x040fe40007ffe0ff */
[C---:B------:R-:W-:Y:S02]  /*02d0*/  IADD3 R13, PT, PT, R3.reuse, 0x5, RZ ;  /* 0x00000005030d7810 */ /* 0x040fe40007ffe0ff */
[C---:B------:R-:W-:Y:S02]  /*02e0*/  IADD3 R16, PT, PT, R3.reuse, -0x3fa, RZ ;  /* 0xfffffc0603107810 */ /* 0x040fe40007ffe0ff */
[C---:B------:R-:W-:Y:S02]  /*02f0*/  IADD3 R15, PT, PT, R3.reuse, 0x6, RZ ;  /* 0x00000006030f7810 */ /* 0x040fe40007ffe0ff */
[----:B------:R-:W-:Y:S02]  /*0300*/  IADD3 R17, PT, PT, R3, -0x3f9, RZ ;  /* 0xfffffc0703117810 */ /* 0x000fe40007ffe0ff */
[----:B------:R-:W-:-:S02]  /*0310*/  SHF.R.U32.HI R20, RZ, 0x6, R6 ;  /* 0x00000006ff147819 */ /* 0x000fc40000011606 */
[----:B------:R-:W-:Y:S02]  /*0320*/  SHF.R.U32.HI R4, RZ, 0x6, R3 ;  /* 0x00000006ff047819 */ /* 0x000fe40000011603 */
[----:B------:R-:W-:Y:S02]  /*0330*/  SHF.R.U32.HI R10, RZ, 0x6, R10 ;  /* 0x00000006ff0a7819 */ /* 0x000fe4000001160a */
[----:B------:R-:W-:Y:S02]  /*0340*/  LOP3.LUT R11, R11, 0x39, RZ, 0xc0, !PT ;  /* 0x000000390b0b7812 */ /* 0x000fe400078ec0ff */
[----:B------:R-:W-:Y:S02]  /*0350*/  SHF.R.U32.HI R9, RZ, 0x6, R9 ;  /* 0x00000006ff097819 */ /* 0x000fe40000011609 */
[----:B------:R-:W-:Y:S01]  /*0360*/  LOP3.LUT R8, R8, 0x3b, RZ, 0xc0, !PT ;  /* 0x0000003b08087812 */ /* 0x000fe200078ec0ff */
[----:B--2---:R-:W-:Y:S01]  /*0370*/  IMAD R21, R10, UR11, R11 ;  /* 0x0000000b0a157c24 */ /* 0x004fe2000f8e020b */
[----:B------:R-:W-:Y:S01]  /*0380*/  SHF.R.U32.HI R7, RZ, 0x6, R7 ;  /* 0x00000006ff077819 */ /* 0x000fe20000011607 */
[----:B------:R-:W-:Y:S01]  /*0390*/  IMAD R11, R11, UR10, R4 ;  /* 0x0000000a0b0b7c24 */ /* 0x000fe2000f8e0204 */
[----:B------:R-:W-:Y:S01]  /*03a0*/  LOP3.LUT R6, R12, 0x3c, RZ, 0xc0, !PT ;  /* 0x0000003c0c067812 */ /* 0x000fe200078ec0ff */
[----:B------:R-:W-:Y:S01]  /*03b0*/  IMAD R9, R9, UR11, R8 ;  /* 0x0000000b09097c24 */ /* 0x000fe2000f8e0208 */
[----:B------:R-:W-:Y:S01]  /*03c0*/  LOP3.LUT R3, R5, 0x3a, RZ, 0xc0, !PT ;  /* 0x0000003a05037812 */ /* 0x000fe200078ec0ff */
[----:B------:R-:W-:Y:S01]  /*03d0*/  IMAD R8, R8, UR10, R4 ;  /* 0x0000000a08087c24 */ /* 0x000fe2000f8e0204 */
[----:B------:R-:W-:Y:S01]  /*03e0*/  SHF.R.U32.HI R5, RZ, 0x6, R14 ;  /* 0x00000006ff057819 */ /* 0x000fe2000001160e */
[----:B------:R-:W-:Y:S01]  /*03f0*/  IMAD R7, R7, UR11, R6 ;  /* 0x0000000b07077c24 */ /* 0x000fe2000f8e0206 */
[----:B------:R-:W-:Y:S01]  /*0400*/  LOP3.LUT R13, R13, 0x3d, RZ, 0xc0, !PT ;  /* 0x0000003d0d0d7812 */ /* 0x000fe200078ec0ff */
[----:B------:R-:W-:Y:S01]  /*0410*/  IMAD R20, R20, UR11, R3 ;  /* 0x0000000b14147c24 */ /* 0x000fe2000f8e0203 */
[----:B------:R-:W-:Y:S01]  /*0420*/  SHF.R.U32.HI R12, RZ, 0x6, R16 ;  /* 0x00000006ff0c7819 */ /* 0x000fe20000011610 */
[--C-:B------:R-:W-:Y:S01]  /*0430*/  IMAD R10, R3, UR10, R4.reuse ;  /* 0x0000000a030a7c24 */ /* 0x100fe2000f8e0204 */
[----:B------:R-:W-:Y:S01]  /*0440*/  LOP3.LUT R15, R15, 0x3e, RZ, 0xc0, !PT ;  /* 0x0000003e0f0f7812 */ /* 0x000fe200078ec0ff */
[--C-:B------:R-:W-:Y:S01]  /*0450*/  IMAD R6, R6, UR10, R4.reuse ;  /* 0x0000000a06067c24 */ /* 0x100fe2000f8e0204 */
[----:B------:R-:W-:Y:S01]  /*0460*/  SHF.R.U32.HI R17, RZ, 0x6, R17 ;  /* 0x00000006ff117819 */ /* 0x000fe20000011611 */
[----:B------:R-:W-:Y:S01]  /*0470*/  IMAD R5, R5, UR11, R13 ;  /* 0x0000000b05057c24 */ /* 0x000fe2000f8e020d */
[----:B------:R-:W-:Y:S01]  /*0480*/  LOP3.LUT R2, R2, 0x3f, RZ, 0xc0, !PT ;  /* 0x0000003f02027812 */ /* 0x000fe200078ec0ff */
[----:B------:R-:W-:Y:S01]  /*0490*/  IMAD R4, R13, UR10, R4 ;  /* 0x0000000a0d047c24 */ /* 0x000fe2000f8e0204 */
[----:B------:R-:W-:Y:S01]  /*04a0*/  LEA R22, R24, UR4, 0x5 ;  /* 0x0000000418167c11 */ /* 0x000fe2000f8e28ff */
[----:B------:R-:W-:Y:S01]  /*04b0*/  IMAD R3, R12, UR11, R15 ;  /* 0x0000000b0c037c24 */ /* 0x000fe2000f8e020f */
[----:B------:R-:W-:Y:S01]  /*04c0*/  UMOV UR4, URZ ;  /* 0x000000ff00047c82 */ /* 0x000fe20008000000 */
[----:B------:R-:W-:-:S07]  /*04d0*/  IMAD R2, R17, UR11, R2 ;  /* 0x0000000b11027c24 */ /* 0x000fce000f8e0202 */
.L_x_2:
[C---:B------:R-:W-:Y:S01]  /*04e0*/  ISETP.GT.U32.AND P0, PT, R24.reuse, 0x7f, PT ;  /* 0x0000007f1800780c */ /* 0x040fe20003f04070 */
[----:B------:R-:W0:Y:S01]  /*04f0*/  LDCU UR10, c[0x0][0x3a0] ;  /* 0x00007400ff0a77ac */ /* 0x000e220008000800 */
[----:B------:R-:W-:Y:S01]  /*0500*/  SHF.L.U32 R16, R24, 0x3, RZ ;  /* 0x0000000318107819 */ /* 0x000fe200000006ff */
[----:B------:R-:W1:Y:S10]  /*0510*/  LDCU UR7, c[0x0][0x39c] ;  /* 0x00007380ff0777ac */ /* 0x000e740008000800 */
[----:B------:R-:W2:Y:S01]  /*0520*/  @!P0 LDC.64 R12, c[0x0][0x380] ;  /* 0x0000e000ff0c8b82 */ /* 0x000ea20000000a00 */
[----:B------:R-:W-:-:S02]  /*0530*/  @!P0 SHF.R.U32.HI R18, RZ, 0x3, R24 ;  /* 0x00000003ff128819 */ /* 0x000fc40000011618 */
[----:B------:R-:W-:Y:S01]  /*0540*/  @!P0 LOP3.LUT R15, R16, 0x38, RZ, 0xc0, !PT ;  /* 0x00000038100f8812 */ /* 0x000fe200078ec0ff */
[----:B0-----:R-:W-:-:S04]  /*0550*/  IMAD R14, R25, UR10, RZ ;  /* 0x0000000a190e7c24 */ /* 0x001fc8000f8e02ff */
[----:B------:R-:W-:Y:S01]  /*0560*/  @!P0 IMAD R18, R15, UR10, R18 ;  /* 0x0000000a0f128c24 */ /* 0x000fe2000f8e0212 */
[----:B------:R-:W-:-:S04]  /*0570*/  IADD3 R15, P1, PT, R14, UR4, RZ ;  /* 0x000000040e0f7c10 */ /* 0x000fc8000ff3e0ff */
[----:B------:R-:W-:Y:S02]  /*0580*/  @!P0 IADD3 R17, P2, PT, R18, R15, RZ ;  /* 0x0000000f12118210 */ /* 0x000fe40007f5e0ff */
[----:B------:R-:W-:Y:S02]  /*0590*/  LEA.HI.X.SX32 R14, R14, RZ, 0x1, P1 ;  /* 0x000000ff0e0e7211 */ /* 0x000fe400008f0eff */
[----:B--2---:R-:W-:-:S03]  /*05a0*/  @!P0 LEA R18, P1, R17, R12, 0x2 ;  /* 0x0000000c11128211 */ /* 0x004fc600078210ff */
[----:B------:R-:W-:Y:S01]  /*05b0*/  @!P0 IMAD.X R12, RZ, RZ, R14, P2 ;  /* 0x000000ffff0c8224 */ /* 0x000fe200010e060e */
[----:B------:R-:W-:-:S04]  /*05c0*/  @P0 IADD3 R40, PT, PT, R16, -0x400, RZ ;  /* 0xfffffc0010280810 */ /* 0x000fc80007ffe0ff */
[----:B------:R-:W-:Y:S02]  /*05d0*/  @!P0 LEA.HI.X R19, R17, R13, R12, 0x2, P1 ;  /* 0x0000000d11138211 */ /* 0x000fe400008f140c */
[----:B------:R-:W0:Y:S01]  /*05e0*/  @P0 LDC.64 R12, c[0x0][0x388] ;  /* 0x0000e200ff0c0b82 */ /* 0x000e220000000a00 */
[----:B------:R-:W-:Y:S02]  /*05f0*/  @P0 SHF.R.U32.HI R40, RZ, 0x6, R40 ;  /* 0x00000006ff280819 */ /* 0x000fe40000011628 */
[----:B------:R-:W-:Y:S01]  /*0600*/  @P0 LOP3.LUT R45, R16, 0x38, RZ, 0xc0, !PT ;  /* 0x00000038102d0812 */ /* 0x000fe200078ec0ff */
[----:B-1----:R-:W-:Y:S01]  /*0610*/  UIMAD UR6, UR4, UR7, URZ ;  /* 0x00000007040672a4 */ /* 0x002fe2000f8e02ff */
[----:B------:R1:W2:Y:S01]  /*0620*/  @!P0 LDG.E R17, desc[UR8][R18.64] ;  /* 0x0000000812118981 */ /* 0x0002a2000c1e1900 */
[----:B------:R-:W-:Y:S02]  /*0630*/  ISETP.GE.U32.AND P1, PT, R24, 0x80, PT ;  /* 0x000000801800780c */ /* 0x000fe40003f26070 */
[----:B------:R-:W-:Y:S01]  /*0640*/  @P0 IMAD R40, R40, UR7, R45 ;  /* 0x0000000728280c24 */ /* 0x000fe2000f8e022d */
[----:B------:R-:W-:-:S04]  /*0650*/  UIADD3 UR7, UP0, UPT, UR5, UR6, URZ ;  /* 0x0000000605077290 */ /* 0x000fc8000ff1e0ff */
[----:B------:R-:W-:Y:S02]  /*0660*/  ULEA.HI.X.SX32 UR6, UR6, URZ, 0x1, UP0 ;  /* 0x000000ff06067291 */ /* 0x000fe400080f0eff */
[----:B------:R-:W-:-:S04]  /*0670*/  @P0 IADD3 R42, P2, PT, R40, UR7, RZ ;  /* 0x00000007282a0c10 */ /* 0x000fc8000ff5e0ff */
[----:B------:R-:W-:Y:S02]  /*0680*/  @P0 LEA.HI.X.SX32 R40, R40, UR6, 0x1, P2 ;  /* 0x0000000628280c11 */ /* 0x000fe400090f0eff */
[----:B0-----:R-:W-:-:S04]  /*0690*/  @P0 LEA R44, P2, R42, R12, 0x2 ;  /* 0x0000000c2a2c0211 */ /* 0x001fc800078410ff */
[----:B------:R-:W-:Y:S02]  /*06a0*/  @P0 LEA.HI.X R45, R42, R13, R40, 0x2, P2 ;  /* 0x0000000d2a2d0211 */ /* 0x000fe400010f1428 */
[----:B------:R-:W0:Y:S03]  /*06b0*/  @P1 LDC.64 R12, c[0x0][0x388] ;  /* 0x0000e200ff0c1b82 */ /* 0x000e260000000a00 */
[----:B------:R3:W4:Y:S01]  /*06c0*/  @P0 LDG.E R42, desc[UR8][R44.64] ;  /* 0x000000082c2a0981 */ /* 0x000722000c1e1900 */
[----:B-1----:R-:W-:-:S04]  /*06d0*/  @P1 IADD3 R19, P2, PT, R21, UR7, RZ ;  /* 0x0000000715131c10 */ /* 0x002fc8000ff5e0ff */
[----:B0-----:R-:W-:Y:S02]  /*06e0*/  @P1 LEA R18, P3, R19, R12, 0x2 ;  /* 0x0000000c13121211 */ /* 0x001fe400078610ff */
[----:B------:R-:W-:-:S04]  /*06f0*/  @P1 LEA.HI.X.SX32 R12, R21, UR6, 0x1, P2 ;  /* 0x00000006150c1c11 */ /* 0x000fc800090f0eff */
[----:B------:R-:W-:Y:S02]  /*0700*/  @P1 LEA.HI.X R19, R19, R13, R12, 0x2, P3 ;  /* 0x0000000d13131211 */ /* 0x000fe400018f140c */
[----:B------:R-:W3:Y:S03]  /*0710*/  @!P1 LDC.64 R12, c[0x0][0x380] ;  /* 0x0000e000ff0c9b82 */ /* 0x000ee60000000a00 */
[----:B------:R0:W5:Y:S01]  /*0720*/  @P1 LDG.E R40, desc[UR8][R18.64] ;  /* 0x0000000812281981 */ /* 0x000162000c1e1900 */
[----:B------:R-:W-:-:S04]  /*0730*/  @!P1 IADD3 R18, P2, PT, R11, R15, RZ ;  /* 0x0000000f0b129210 */ /* 0x000fc80007f5e0ff */
[----:B---3--:R-:W-:Y:S02]  /*0740*/  @!P1 LEA R44, P3, R18, R12, 0x2 ;  /* 0x0000000c122c9211 */ /* 0x008fe400078610ff */
[----:B------:R-:W-:-:S04]  /*0750*/  @!P1 IADD3.X R12, PT, PT, RZ, R14, RZ, P2, !PT ;  /* 0x0000000eff0c9210 */ /* 0x000fc800017fe4ff */
[----:B------:R-:W-:Y:S02]  /*0760*/  @!P1 LEA.HI.X R45, R18, R13, R12, 0x2, P3 ;  /* 0x0000000d122d9211 */ /* 0x000fe400018f140c */
[----:B------:R-:W1:Y:S01]  /*0770*/  @P1 LDC.64 R12, c[0x0][0x388] ;  /* 0x0000e200ff0c1b82 */ /* 0x000e620000000a00 */
[----:B--2---:R2:W-:Y:S04]  /*0780*/  @!P0 STS [R22], R17 ;  /* 0x0000001116008388 */ /* 0x0045e80000000800 */
[----:B--2---:R2:W3:Y:S04]  /*0790*/  @!P1 LDG.E R17, desc[UR8][R44.64] ;  /* 0x000000082c119981 */ /* 0x0044e8000c1e1900 */
[----:B----4-:R4:W-:Y:S01]  /*07a0*/  @P0 STS [R23+-0x1000], R42 ;  /* 0xfff0002a17000388 */ /* 0x0109e20000000800 */
[----:B0-----:R-:W-:-:S04]  /*07b0*/  @P1 IADD3 R19, P0, PT, R20, UR7, RZ ;  /* 0x0000000714131c10 */ /* 0x001fc8000ff1e0ff */
[----:B-1----:R-:W-:Y:S02]  /*07c0*/  @P1 LEA R18, P2, R19, R12, 0x2 ;  /* 0x0000000c13121211 */ /* 0x002fe400078410ff */
[----:B------:R-:W-:-:S04]  /*07d0*/  @P1 LEA.HI.X.SX32 R12, R20, UR6, 0x1, P0 ;  /* 0x00000006140c1c11 */ /* 0x000fc800080f0eff */
[----:B------:R-:W-:Y:S02]  /*07e0*/  @P1 LEA.HI.X R19, R19, R13, R12, 0x2, P2 ;  /* 0x0000000d13131211 */ /* 0x000fe400010f140c */
[----:B------:R-:W2:Y:S03]  /*07f0*/  @!P1 LDC.64 R12, c[0x0][0x380] ;  /* 0x0000e000ff0c9b82 */ /* 0x000ea60000000a00 */
[----:B------:R-:W3:Y:S01]  /*0800*/  @P1 LDG.E R18, desc[UR8][R18.64] ;  /* 0x0000000812121981 */ /* 0x000ee2000c1e1900 */
[----:B------:R-:W-:-:S03]  /*0810*/  @!P1 IADD3 R19, P0, PT, R10, R15, RZ ;  /* 0x0000000f0a139210 */ /* 0x000fc60007f1e0ff */
[----:B-----5:R0:W-:Y:S01]  /*0820*/  @P1 STS [R23+-0xffc], R40 ;  /* 0xfff0042817001388 */ /* 0x0201e20000000800 */
[----:B--2---:R-:W-:Y:S02]  /*0830*/  @!P1 LEA R44, P2, R19, R12, 0x2 ;  /* 0x0000000c132c9211 */ /* 0x004fe400078410ff */
[----:B------:R-:W-:-:S04]  /*0840*/  @!P1 IADD3.X R12, PT, PT, RZ, R14, RZ, P0, !PT ;  /* 0x0000000eff0c9210 */ /* 0x000fc800007fe4ff */
[----:B------:R-:W-:Y:S02]  /*0850*/  @!P1 LEA.HI.X R45, R19, R13, R12, 0x2, P2 ;  /* 0x0000000d132d9211 */ /* 0x000fe400010f140c */
[----:B------:R-:W1:Y:S03]  /*0860*/  @P1 LDC.64 R12, c[0x0][0x388] ;  /* 0x0000e200ff0c1b82 */ /* 0x000e660000000a00 */
[----:B------:R2:W5:Y:S01]  /*0870*/  @!P1 LDG.E R19, desc[UR8][R44.64] ;  /* 0x000000082c139981 */ /* 0x000562000c1e1900 */
[----:B----4-:R-:W-:-:S04]  /*0880*/  @P1 IADD3 R42, P0, PT, R9, UR7, RZ ;  /* 0x00000007092a1c10 */ /* 0x010fc8000ff1e0ff */
[----:B-1----:R-:W-:Y:S02]  /*0890*/  @P1 LEA R44, P2, R42, R12, 0x2 ;  /* 0x0000000c2a2c1211 */ /* 0x002fe400078410ff */
[----:B------:R-:W-:-:S04]  /*08a0*/  @P1 LEA.HI.X.SX32 R12, R9, UR6, 0x1, P0 ;  /* 0x00000006090c1c11 */ /* 0x000fc800080f0eff */
[----:B------:R-:W-:Y:S02]  /*08b0*/  @P1 LEA.HI.X R45, R42, R13, R12, 0x2, P2 ;  /* 0x0000000d2a2d1211 */ /* 0x000fe400010f140c */
[----:B------:R-:W1:Y:S03]  /*08c0*/  @!P1 LDC.64 R12, c[0x0][0x380] ;  /* 0x0000e000ff0c9b82 */ /* 0x000e660000000a00 */
[----:B0-----:R0:W4:Y:S01]  /*08d0*/  @P1 LDG.E R40, desc[UR8][R44.64] ;  /* 0x000000082c281981 */ /* 0x001122000c1e1900 */
[----:B------:R-:W-:-:S04]  /*08e0*/  @!P1 IADD3 R42, P0, PT, R8, R15, RZ ;  /* 0x0000000f082a9210 */ /* 0x000fc80007f1e0ff */
[----:B--2---:R-:W-:Y:S02]  /*08f0*/  @!P1 IADD3.X R44, PT, PT, RZ, R14, RZ, P0, !PT ;  /* 0x0000000eff2c9210 */ /* 0x004fe400007fe4ff */
[----:B-1----:R-:W-:-:S04]  /*0900*/  @!P1 LEA R12, P2, R42, R12, 0x2 ;  /* 0x0000000c2a0c9211 */ /* 0x002fc800078410ff */
[----:B------:R-:W-:Y:S02]  /*0910*/  @!P1 LEA.HI.X R13, R42, R13, R44, 0x2, P2 ;  /* 0x0000000d2a0d9211 */ /* 0x000fe400010f142c */
[----:B------:R-:W-:-:S04]  /*0920*/  @P1 IADD3 R42, P0, PT, R7, UR7, RZ ;  /* 0x00000007072a1c10 */ /* 0x000fc8000ff1e0ff */
[----:B0-----:R-:W-:Y:S01]  /*0930*/  @P1 LEA.HI.X.SX32 R45, R7, UR6, 0x1, P0 ;  /* 0x00000006072d1c11 */ /* 0x001fe200080f0eff */
[----:B---3--:R0:W-:Y:S04]  /*0940*/  @!P1 STS [R22+0x4], R17 ;  /* 0x0000041116009388 */ /* 0x0081e80000000800 */
[----:B0-----:R0:W2:Y:S01]  /*0950*/  @!P1 LDG.E R17, desc[UR8][R12.64] ;  /* 0x000000080c119981 */ /* 0x0010a2000c1e1900 */
[----:B------:R-:W1:Y:S02]  /*0960*/  @P1 LDC.64 R12, c[0x0][0x388] ;  /* 0x0000e200ff0c1b82 */ /* 0x000e640000000a00 */
[----:B-1----:R-:W-:-:S04]  /*0970*/  @P1 LEA R44, P2, R42, R12, 0x2 ;  /* 0x0000000c2a2c1211 */ /* 0x002fc800078410ff */
[----:B------:R-:W-:Y:S02]  /*0980*/  @P1 LEA.HI.X R45, R42, R13, R45, 0x2, P2 ;  /* 0x0000000d2a2d1211 */ /* 0x000fe400010f142d */
[----:B0-----:R-:W0:Y:S01]  /*0990*/  @!P1 LDC.64 R12, c[0x0][0x380] ;  /* 0x0000e000ff0c9b82 */ /* 0x001e220000000a00 */
[----:B------:R-:W-:Y:S01]  /*09a0*/  @!P1 IADD3 R42, P0, PT, R6, R15, RZ ;  /* 0x0000000f062a9210 */ /* 0x000fe20007f1e0ff */
[----:B------:R1:W-:Y:S04]  /*09b0*/  @P1 STS [R23+-0xff8], R18 ;  /* 0xfff0081217001388 */ /* 0x0003e80000000800 */
[----:B-1----:R1:W3:Y:S01]  /*09c0*/  @P1 LDG.E R18, desc[UR8][R44.64] ;  /* 0x000000082c121981 */ /* 0x0022e2000c1e1900 */
[----:B0-----:R-:W-:Y:S01]  /*09d0*/  @!P1 LEA R44, P2, R42, R12, 0x2 ;  /* 0x0000000c2a2c9211 */ /* 0x001fe200078410ff */
[----:B------:R-:W-:-:S05]  /*09e0*/  @!P1 IMAD.X R12, RZ, RZ, R14, P0 ;  /* 0x000000ffff0c9224 */ /* 0x000fca00000e060e */
[----:B------:R-:W-:Y:S02]  /*09f0*/  @!P1 LEA.HI.X R45, R42, R13, R12, 0x2, P2 ;  /* 0x0000000d2a2d9211 */ /* 0x000fe400010f140c */
[----:B------:R-:W1:Y:S01]  /*0a00*/  @P1 LDC.64 R12, c[0x0][0x388] ;  /* 0x0000e200ff0c1b82 */ /* 0x000e620000000a00 */
[----:B-----5:R0:W-:Y:S01]  /*0a10*/  @!P1 STS [R22+0x8], R19 ;  /* 0x0000081316009388 */ /* 0x0201e20000000800 */
[----:B------:R-:W-:-:S03]  /*0a20*/  @P1 IADD3 R42, P0, PT, R5, UR7, RZ ;  /* 0x00000007052a1c10 */ /* 0x000fc6000ff1e0ff */
[----:B0-----:R-:W5:Y:S01]  /*0a30*/  @!P1 LDG.E R19, desc[UR8][R44.64] ;  /* 0x000000082c139981 */ /* 0x001f62000c1e1900 */
[----:B-1----:R-:W-:Y:S02]  /*0a40*/  @P1 LEA R44, P2, R42, R12, 0x2 ;  /* 0x0000000c2a2c1211 */ /* 0x002fe400078410ff */
[----:B------:R-:W-:-:S04]  /*0a50*/  @P1 LEA.HI.X.SX32 R12, R5, UR6, 0x1, P0 ;  /* 0x00000006050c1c11 */ /* 0x000fc800080f0eff */
[----:B------:R-:W-:Y:S01]  /*0a60*/  @P1 LEA.HI.X R45, R42, R13, R12, 0x2, P2 ;  /* 0x0000000d2a2d1211 */ /* 0x000fe200010f140c */
[----:B----4-:R0:W-:Y:S01]  /*0a70*/  @P1 STS [R23+-0xff4], R40 ;  /* 0xfff00c2817001388 */ /* 0x0101e20000000800 */
[----:B------:R-:W1:Y:S03]  /*0a80*/  @!P1 LDC.64 R12, c[0x0][0x380] ;  /* 0x0000e000ff0c9b82 */ /* 0x000e660000000a00 */
[----:B0-----:R0:W4:Y:S01]  /*0a90*/  @P1 LDG.E R40, desc[UR8][R44.64] ;  /* 0x000000082c281981 */ /* 0x001122000c1e1900 */
[----:B------:R-:W-:-:S04]  /*0aa0*/  @!P1 IADD3 R42, P0, PT, R4, R15, RZ ;  /* 0x0000000f042a9210 */ /* 0x000fc80007f1e0ff */
[----:B-1----:R-:W-:Y:S01]  /*0ab0*/  @!P1 LEA R12, P2, R42, R12, 0x2 ;  /* 0x0000000c2a0c9211 */ /* 0x002fe200078410ff */
[----:B--2---:R1:W-:Y:S02]  /*0ac0*/  @!P1 STS [R22+0xc], R17 ;  /* 0x00000c1116009388 */ /* 0x0043e40000000800 */
[----:B-1----:R-:W-:-:S04]  /*0ad0*/  @!P1 IADD3.X R17, PT, PT, RZ, R14, RZ, P0, !PT ;  /* 0x0000000eff119210 */ /* 0x002fc800007fe4ff */
[----:B------:R-:W-:-:S05]  /*0ae0*/  @!P1 LEA.HI.X R13, R42, R13, R17, 0x2, P2 ;  /* 0x0000000d2a0d9211 */ /* 0x000fca00010f1411 */
[----:B------:R1:W2:Y:S01]  /*0af0*/  @!P1 LDG.E R42, desc[UR8][R12.64] ;  /* 0x000000080c2a9981 */ /* 0x0002a2000c1e1900 */
[----:B------:R-:W1:Y:S01]  /*0b00*/  @P1 LDC.64 R12, c[0x0][0x388] ;  /* 0x0000e200ff0c1b82 */ /* 0x000e620000000a00 */
[----:B------:R-:W-:-:S04]  /*0b10*/  @P1 IADD3 R17, P0, PT, R3, UR7, RZ ;  /* 0x0000000703111c10 */ /* 0x000fc8000ff1e0ff */
[----:B0-----:R-:W-:Y:S02]  /*0b20*/  @P1 LEA.HI.X.SX32 R45, R3, UR6, 0x1, P0 ;  /* 0x00000006032d1c11 */ /* 0x001fe400080f0eff */
[----:B-1----:R-:W-:-:S04]  /*0b30*/  @P1 LEA R44, P2, R17, R12, 0x2 ;  /* 0x0000000c112c1211 */ /* 0x002fc800078410ff */
[----:B------:R-:W-:Y:S02]  /*0b40*/  @P1 LEA.HI.X R45, R17, R13, R45, 0x2, P2 ;  /* 0x0000000d112d1211 */ /* 0x000fe400010f142d */
[----:B------:R-:W0:Y:S01]  /*0b50*/  @!P1 LDC.64 R12, c[0x0][0x380] ;  /* 0x0000e000ff0c9b82 */ /* 0x000e220000000a00 */
[----:B------:R-:W-:Y:S01]  /*0b60*/  @!P1 IADD3 R17, PT, PT, R16, 0x6, RZ ;  /* 0x0000000610119810 */ /* 0x000fe20007ffe0ff */
[----:B---3--:R-:W-:Y:S03]  /*0b70*/  @P1 STS [R23+-0xff0], R18 ;  /* 0xfff0101217001388 */ /* 0x008fe60000000800 */
[----:B------:R-:W-:Y:S01]  /*0b80*/  @!P1 LOP3.LUT R17, R17, 0x3e, RZ, 0xc0, !PT ;  /* 0x0000003e11119812 */ /* 0x000fe200078ec0ff */
[----:B------:R-:W3:Y:S01]  /*0b90*/  @P1 LDG.E R44, desc[UR8][R44.64] ;  /* 0x000000082c2c1981 */ /* 0x000ee2000c1e1900 */
[----:B------:R-:W-:-:S05]  /*0ba0*/  @!P1 SHF.R.U32.HI R18, RZ, 0x6, R16 ;  /* 0x00000006ff129819 */ /* 0x000fca0000011610 */
[----:B------:R-:W-:-:S05]  /*0bb0*/  @!P1 IMAD R18, R17, UR10, R18 ;  /* 0x0000000a11129c24 */ /* 0x000fca000f8e0212 */
[----:B------:R-:W-:-:S04]  /*0bc0*/  @!P1 IADD3 R17, P0, PT, R18, R15, RZ ;  /* 0x0000000f12119210 */ /* 0x000fc80007f1e0ff */
[C---:B0-----:R-:W-:Y:S02]  /*0bd0*/  @!P1 LEA R18, P2, R17.reuse, R12, 0x2 ;  /* 0x0000000c11129211 */ /* 0x041fe400078410ff */
[----:B------:R-:W-:Y:S01]  /*0be0*/  @!P1 IADD3.X R12, PT, PT, RZ, R14, RZ, P0, !PT ;  /* 0x0000000eff0c9210 */ /* 0x000fe200007fe4ff */
[----:B-----5:R0:W-:Y:S03]  /*0bf0*/  @!P1 STS [R22+0x10], R19 ;  /* 0x0000101316009388 */ /* 0x0201e60000000800 */
[----:B0-----:R-:W-:Y:S02]  /*0c00*/  @!P1 LEA.HI.X R19, R17, R13, R12, 0x2, P2 ;  /* 0x0000000d11139211 */ /* 0x001fe400010f140c */
[----:B------:R-:W0:Y:S03]  /*0c10*/  @P1 LDC.64 R12, c[0x0][0x388] ;  /* 0x0000e200ff0c1b82 */ /* 0x000e260000000a00 */
[----:B------:R-:W5:Y:S04]  /*0c20*/  @!P1 LDG.E R17, desc[UR8][R18.64] ;  /* 0x0000000812119981 */ /* 0x000f68000c1e1900 */
[----:B----4-:R1:W-:Y:S02]  /*0c30*/  @P1 STS [R23+-0xfec], R40 ;  /* 0xfff0142817001388 */ /* 0x0103e40000000800 */
[----:B-1----:R-:W-:-:S04]  /*0c40*/  @P1 IADD3 R40, P0, PT, R2, UR7, RZ ;  /* 0x0000000702281c10 */ /* 0x002fc8000ff1e0ff */
[----:B0-----:R-:W-:Y:S02]  /*0c50*/  @P1 LEA R18, P2, R40, R12, 0x2 ;  /* 0x0000000c28121211 */ /* 0x001fe400078410ff */
[----:B------:R-:W-:-:S04]  /*0c60*/  @P1 LEA.HI.X.SX32 R12, R2, UR6, 0x1, P0 ;  /* 0x00000006020c1c11 */ /* 0x000fc800080f0eff */
[----:B------:R-:W-:Y:S02]  /*0c70*/  @P1 LEA.HI.X R19, R40, R13, R12, 0x2, P2 ;  /* 0x0000000d28131211 */ /* 0x000fe400010f140c */
[----:B------:R-:W-:Y:S02]  /*0c80*/  @!P1 IADD3 R12, PT, PT, R16, 0x7, RZ ;  /* 0x00000007100c9810 */ /* 0x000fe40007ffe0ff */
[----:B------:R-:W-:Y:S01]  /*0c90*/  @!P1 SHF.R.U32.HI R13, RZ, 0x6, R16 ;  /* 0x00000006ff0d9819 */ /* 0x000fe20000011610 */
[----:B------:R-:W4:Y:S01]  /*0ca0*/  @P1 LDG.E R18, desc[UR8][R18.64] ;  /* 0x0000000812121981 */ /* 0x000f22000c1e1900 */
[----:B------:R-:W-:-:S05]  /*0cb0*/  @!P1 LOP3.LUT R12, R12, 0x3f, RZ, 0xc0, !PT ;  /* 0x0000003f0c0c9812 */ /* 0x000fca00078ec0ff */
[----:B------:R-:W-:Y:S02]  /*0cc0*/  @!P1 IMAD R16, R12, UR10, R13 ;  /* 0x0000000a0c109c24 */ /* 0x000fe4000f8e020d */
[----:B------:R-:W0:Y:S03]  /*0cd0*/  @!P1 LDC.64 R12, c[0x0][0x380] ;  /* 0x0000e000ff0c9b82 */ /* 0x000e260000000a00 */
[----:B------:R-:W-:-:S05]  /*0ce0*/  @!P1 IADD3 R16, P0, PT, R16, R15, RZ ;  /* 0x0000000f10109210 */ /* 0x000fca0007f1e0ff */
[----:B------:R-:W-:Y:S01]  /*0cf0*/  @!P1 IMAD.X R14, RZ, RZ, R14, P0 ;  /* 0x000000ffff0e9224 */ /* 0x000fe200000e060e */
[----:B0-----:R-:W-:-:S04]  /*0d00*/  @!P1 LEA R12, P0, R16, R12, 0x2 ;  /* 0x0000000c100c9211 */ /* 0x001fc800078010ff */
[----:B------:R-:W-:-:S06]  /*0d10*/  @!P1 LEA.HI.X R13, R16, R13, R14, 0x2, P0 ;  /* 0x0000000d100d9211 */ /* 0x000fcc00000f140e */
[----:B------:R-:W4:Y:S01]  /*0d20*/  @!P1 LDG.E R13, desc[UR8][R12.64] ;  /* 0x000000080c0d9981 */ /* 0x000f22000c1e1900 */
[----:B------:R-:W0:Y:S01]  /*0d30*/  S2UR UR7, SR_CgaCtaId ;  /* 0x00000000000779c3 */ /* 0x000e220000008800 */
[----:B------:R-:W1:Y:S01]  /*0d40*/  S2R R40, SR_TID.Y ;  /* 0x0000000000287919 */ /* 0x000e620000002200 */
[----:B------:R-:W-:Y:S02]  /*0d50*/  UMOV UR6, 0x400 ;  /* 0x0000040000067882 */ /* 0x000fe40000000000 */
[----:B------:R-:W-:Y:S02]  /*0d60*/  UIADD3 UR6, UPT, UPT, UR6, 0x1000, URZ ;  /* 0x0000100006067890 */ /* 0x000fe4000fffe0ff */
[----:B------:R-:W-:Y:S02]  /*0d70*/  UIADD3 UR4, UPT, UPT, UR4, 0x10, URZ ;  /* 0x0000001004047890 */ /* 0x000fe4000fffe0ff */
[----:B0-----:R-:W-:Y:S02]  /*0d80*/  ULEA UR6, UR7, UR6, 0x18 ;  /* 0x0000000607067291 */ /* 0x001fe4000f8ec0ff */
[----:B------:R-:W-:-:S04]  /*0d90*/  UISETP.GE.AND UP1, UPT, UR4, UR10, UPT ;  /* 0x0000000a0400728c */ /* 0x000fc8000bf26270 */
[----:B-1----:R-:W-:Y:S01]  /*0da0*/  LEA R40, R40, UR6, 0x4 ;  /* 0x0000000628287c11 */ /* 0x002fe2000f8e20ff */
[----:B------:R-:W-:-:S03]  /*0db0*/  UMOV UR6, 0x200 ;  /* 0x0000020000067882 */ /* 0x000fc60000000000 */
[----:B------:R-:W-:Y:S01]  /*0dc0*/  IADD3 R40, PT, PT, R40, 0x200, RZ ;  /* 0x0000020028287810 */ /* 0x000fe20007ffe0ff */
[----:B--2---:R0:W-:Y:S04]  /*0dd0*/  @!P1 STS [R22+0x14], R42 ;  /* 0x0000142a16009388 */ /* 0x0041e80000000800 */
[----:B---3--:R0:W-:Y:S04]  /*0de0*/  @P1 STS [R23+-0xfe8], R44 ;  /* 0xfff0182c17001388 */ /* 0x0081e80000000800 */
[----:B-----5:R0:W-:Y:S04]  /*0df0*/  @!P1 STS [R22+0x18], R17 ;  /* 0x0000181116009388 */ /* 0x0201e80000000800 */
[----:B----4-:R0:W-:Y:S04]  /*0e00*/  @P1 STS [R23+-0xfe4], R18 ;  /* 0xfff01c1217001388 */ /* 0x0101e80000000800 */
[----:B------:R0:W-:Y:S01]  /*0e10*/  @!P1 STS [R22+0x1c], R13 ;  /* 0x00001c0d16009388 */ /* 0x0001e20000000800 */
[----:B------:R-:W-:Y:S06]  /*0e20*/  BAR.SYNC.DEFER_BLOCKING 0x0 ;  /* 0x0000000000007b1d */ /* 0x000fec0000010000 */
.L_x_1:
[----:B0-----:R-:W-:Y:S04]  /*0e30*/  LDS.128 R12, [R40+-0x200] ;  /* 0xfffe0000280c7984 */ /* 0x001fe80000000c00 */
[----:B------:R-:W0:Y:S02]  /*0e40*/  LDS.128 R16, [R0+UR6+-0x200] ;  /* 0xfffe000600107984 */ /* 0x000e240008000c00 */
[----:B0-----:R-:W-:Y:S01]  /*0e50*/  FFMA R31, R12, R16, R31 ;  /* 0x000000100c1f7223 */ /* 0x001fe2000000001f */
[C---:B------:R-:W-:Y:S01]  /*0e60*/  FFMA R29, R16.reuse, R13, R29 ;  /* 0x0000000d101d7223 */ /* 0x040fe2000000001d */
[C---:B------:R-:W-:Y:S01]  /*0e70*/  FFMA R27, R16.reuse, R14, R27 ;  /* 0x0000000e101b7223 */ /* 0x040fe2000000001b */
[----:B------:R-:W-:Y:S01]  /*0e80*/  FFMA R26, R16, R15, R26 ;  /* 0x0000000f101a7223 */ /* 0x000fe2000000001a */
[-C--:B------:R-:W-:Y:S01]  /*0e90*/  FFMA R33, R12, R17.reuse, R33 ;  /* 0x000000110c217223 */ /* 0x080fe20000000021 */
[-C--:B------:R-:W-:Y:S01]  /*0ea0*/  FFMA R28, R13, R17.reuse, R28 ;  /* 0x000000110d1c7223 */ /* 0x080fe2000000001c */
[-C--:B------:R-:W-:Y:S01]  /*0eb0*/  FFMA R35, R14, R17.reuse, R35 ;  /* 0x000000110e237223 */ /* 0x080fe20000000023 */
        /* <DEDUP_REMOVED lines=8> */
[----:B------:R-:W-:-:S02]  /*0f40*/  FFMA R38, R15, R19, R38 ;  /* 0x000000130f267223 */ /* 0x000fc40000000026 */
[----:B------:R-:W-:Y:S04]  /*0f50*/  LDS.128 R12, [R40+-0x100] ;  /* 0xffff0000280c7984 */ /* 0x000fe80000000c00 */
        /* <DEDUP_REMOVED lines=17> */
[----:B------:R-:W-:Y:S04]  /*1070*/  LDS.128 R12, [R40] ;  /* 0x00000000280c7984 */ /* 0x000fe80000000c00 */
[----:B------:R-:W0:Y:S02]  /*1080*/  LDS.128 R16, [R0+UR6] ;  /* 0x0000000600107984 */ /* 0x000e240008000c00 */
        /* <DEDUP_REMOVED lines=16> */
[----:B------:R0:W-:Y:S04]  /*1190*/  LDS.128 R12, [R40+0x100] ;  /* 0x00010000280c7984 */ /* 0x0001e80000000c00 */
[----:B------:R-:W1:Y:S01]  /*11a0*/  LDS.128 R16, [R0+UR6+0x100] ;  /* 0x0001000600107984 */ /* 0x000e620008000c00 */
[----:B------:R-:W-:Y:S01]  /*11b0*/  UIADD3 UR6, UPT, UPT, UR6, 0x400, URZ ;  /* 0x0000040006067890 */ /* 0x000fe2000fffe0ff */
[----:B0-----:R-:W-:-:S03]  /*11c0*/  IADD3 R40, PT, PT, R40, 0x400, RZ ;  /* 0x0000040028287810 */ /* 0x001fc60007ffe0ff */
[----:B------:R-:W-:Y:S01]  /*11d0*/  UISETP.NE.AND UP0, UPT, UR6, 0x1200, UPT ;  /* 0x000012000600788c */ /* 0x000fe2000bf05270 */
[----:B-1----:R-:W-:Y:S01]  /*11e0*/  FFMA R31, R12, R16, R31 ;  /* 0x000000100c1f7223 */ /* 0x002fe2000000001f */
        /* <DEDUP_REMOVED lines=15> */
[----:B------:R-:W-:Y:S06]  /*12e0*/  BRA.U UP0, `(.L_x_1) ;  /* 0xfffffff900d07547 */ /* 0x000fec000b83ffff */
[----:B------:R-:W-:Y:S06]  /*12f0*/  BAR.SYNC.DEFER_BLOCKING 0x0 ;  /* 0x0000000000007b1d */ /* 0x000fec0000010000 */
[----:B------:R-:W-:Y:S05]  /*1300*/  BRA.U !UP1, `(.L_x_2) ;  /* 0xfffffff109747547 */ /* 0x000fea000b83ffff */
.L_x_0:
[----:B------:R-:W0:Y:S01]  /*1310*/  S2R R0, SR_TID.X ;  /* 0x0000000000007919 */ /* 0x000e220000002100 */
[----:B------:R-:W1:Y:S01]  /*1320*/  LDC R7, c[0x0][0x39c] ;  /* 0x0000e700ff077b82 */ /* 0x000e620000000800 */
[----:B------:R-:W2:Y:S01]  /*1330*/  LDCU.64 UR6, c[0x0][0x390] ;  /* 0x00007200ff0677ac */ /* 0x000ea20008000a00 */
[----:B------:R-:W-:Y:S01]  /*1340*/  MOV R5, RZ ;  /* 0x000000ff00057202 */ /* 0x000fe20000000f00 */
[----:B------:R-:W3:Y:S01]  /*1350*/  S2R R4, SR_TID.Y ;  /* 0x0000000000047919 */ /* 0x000ee20000002200 */
[----:B------:R-:W4:Y:S01]  /*1360*/  LDCU UR4, c[0x0][0x3a4] ;  /* 0x00007480ff0477ac */ /* 0x000f220008000800 */
[----:B0-----:R-:W-:Y:S02]  /*1370*/  LEA R3, P0, R0, R25, 0x2 ;  /* 0x0000001900037211 */ /* 0x001fe400078010ff */
[----:B-1----:R-:W-:Y:S02]  /*1380*/  SHF.R.S32.HI R0, RZ, 0x1f, R7 ;  /* 0x0000001fff007819 */ /* 0x002fe40000011407 */
[----:B------:R-:W-:-:S02]  /*1390*/  LEA.HI.X.SX32 R2, R25, RZ, 0x1, P0 ;  /* 0x000000ff19027211 */ /* 0x000fc400000f0eff */
[----:B---3--:R-:W-:Y:S01]  /*13a0*/  LEA R4, R4, UR5, 0x2 ;  /* 0x0000000504047c11 */ /* 0x008fe2000f8e10ff */
[----:B------:R-:W0:Y:S02]  /*13b0*/  LDCU UR5, c[0x0][0x3a8] ;  /* 0x00007500ff0577ac */ /* 0x000e240008000800 */
[-C--:B------:R-:W-:Y:S02]  /*13c0*/  IMAD R2, R2, R7.reuse, RZ ;  /* 0x0000000702027224 */ /* 0x080fe400078e02ff */
[----:B------:R-:W-:-:S04]  /*13d0*/  IMAD.WIDE.U32 R4, R3, R7, R4 ;  /* 0x0000000703047225 */ /* 0x000fc800078e0004 */
[----:B------:R-:W-:Y:S01]  /*13e0*/  IMAD R3, R0, R3, R2 ;  /* 0x0000000300037224 */ /* 0x000fe200078e0202 */
[----:B--2---:R-:W-:-:S04]  /*13f0*/  LEA R2, P0, R4, UR6, 0x2 ;  /* 0x0000000604027c11 */ /* 0x004fc8000f8010ff */
[----:B------:R-:W-:-:S04]  /*1400*/  IADD3 R3, PT, PT, R5, R3, RZ ;  /* 0x0000000305037210 */ /* 0x000fc80007ffe0ff */
[----:B------:R-:W-:-:S05]  /*1410*/  LEA.HI.X R3, R4, UR7, R3, 0x2, P0 ;  /* 0x0000000704037c11 */ /* 0x000fca00080f1403 */
[----:B------:R-:W0:Y:S04]  /*1420*/  LDG.E R0, desc[UR8][R2.64] ;  /* 0x0000000802007981 */ /* 0x000e28000c1e1900 */
[----:B------:R-:W2:Y:S04]  /*1430*/  LDG.E R4, desc[UR8][R2.64+0x4] ;  /* 0x0000040802047981 */ /* 0x000ea8000c1e1900 */
[----:B------:R-:W3:Y:S04]  /*1440*/  LDG.E R5, desc[UR8][R2.64+0x8] ;  /* 0x0000080802057981 */ /* 0x000ee8000c1e1900 */
[----:B------:R-:W5:Y:S01]  /*1450*/  LDG.E R8, desc[UR8][R2.64+0xc] ;  /* 0x00000c0802087981 */ /* 0x000f62000c1e1900 */
[----:B----4-:R-:W-:Y:S01]  /*1460*/  FMUL R31, R31, UR4 ;  /* 0x000000041f1f7c20 */ /* 0x010fe20008400000 */
[----:B------:R-:W-:Y:S01]  /*1470*/  FMUL R29, R29, UR4 ;  /* 0x000000041d1d7c20 */ /* 0x000fe20008400000 */
[----:B------:R-:W-:Y:S01]  /*1480*/  FMUL R6, R27, UR4 ;  /* 0x000000041b067c20 */ /* 0x000fe20008400000 */
[----:B------:R-:W-:Y:S01]  /*1490*/  FMUL R11, R26, UR4 ;  /* 0x000000041a0b7c20 */ /* 0x000fe20008400000 */
[----:B0-----:R-:W-:Y:S01]  /*14a0*/  FFMA R31, R0, UR5, R31 ;  /* 0x00000005001f7c23 */ /* 0x001fe2000800001f */
[----:B--2---:R-:W-:-:S04]  /*14b0*/  FFMA R29, R4, UR5, R29 ;  /* 0x00000005041d7c23 */ /* 0x004fc8000800001d */
[----:B------:R-:W-:Y:S01]  /*14c0*/  STG.E desc[UR8][R2.64], R31 ;  /* 0x0000001f02007986 */ /* 0x000fe2000c101908 */
[----:B---3--:R-:W-:Y:S01]  /*14d0*/  FFMA R9, R5, UR5, R6 ;  /* 0x0000000505097c23 */ /* 0x008fe20008000006 */
[----:B------:R-:W-:Y:S02]  /*14e0*/  IMAD.WIDE R4, R7, 0x4, R2 ;  /* 0x0000000407047825 */ /* 0x000fe400078e0202 */
[----:B------:R-:W-:Y:S02]  /*14f0*/  STG.E desc[UR8][R2.64+0x4], R29 ;  /* 0x0000041d02007986 */ /* 0x000fe4000c101908 */
[----:B-----5:R-:W-:Y:S02]  /*1500*/  FFMA R11, R8, UR5, R11 ;  /* 0x00000005080b7c23 */ /* 0x020fe4000800000b */
[----:B------:R-:W-:Y:S04]  /*1510*/  STG.E desc[UR8][R2.64+0x8], R9 ;  /* 0x0000080902007986 */ /* 0x000fe8000c101908 */
[----:B------:R0:W-:Y:S04]  /*1520*/  STG.E desc[UR8][R2.64+0xc], R11 ;  /* 0x00000c0b02007986 */ /* 0x0001e8000c101908 */
[----:B------:R-:W2:Y:S04]  /*1530*/  LDG.E R0, desc[UR8][R4.64] ;  /* 0x0000000804007981 */ /* 0x000ea8000c1e1900 */
[----:B------:R-:W3:Y:S04]  /*1540*/  LDG.E R6, desc[UR8][R4.64+0x4] ;  /* 0x0000040804067981 */ /* 0x000ee8000c1e1900 */
[----:B------:R-:W4:Y:S04]  /*1550*/  LDG.E R8, desc[UR8][R4.64+0x8] ;  /* 0x0000080804087981 */ /* 0x000f28000c1e1900 */
[----:B------:R-:W5:Y:S01]  /*1560*/  LDG.E R10, desc[UR8][R4.64+0xc] ;  /* 0x00000c08040a7981 */ /* 0x000f62000c1e1900 */
[----:B------:R-:W-:Y:S01]  /*1570*/  FMUL R33, R33, UR4 ;  /* 0x0000000421217c20 */ /* 0x000fe20008400000 */
[----:B------:R-:W-:Y:S01]  /*1580*/  FMUL R13, R28, UR4 ;  /* 0x000000041c0d7c20 */ /* 0x000fe20008400000 */
[----:B------:R-:W-:Y:S01]  /*1590*/  FMUL R35, R35, UR4 ;  /* 0x0000000423237c20 */ /* 0x000fe20008400000 */
[----:B------:R-:W-:Y:S01]  /*15a0*/  FMUL R15, R30, UR4 ;  /* 0x000000041e0f7c20 */ /* 0x000fe20008400000 */
[----:B0-----:R-:W-:-:S04]  /*15b0*/  IMAD.WIDE R2, R7, 0x4, R4 ;  /* 0x0000000407027825 */ /* 0x001fc800078e0204 */
[----:B--2---:R-:W-:Y:S01]  /*15c0*/  FFMA R33, R0, UR5, R33 ;  /* 0x0000000500217c23 */ /* 0x004fe20008000021 */
[----:B---3--:R-:W-:-:S04]  /*15d0*/  FFMA R13, R6, UR5, R13 ;  /* 0x00000005060d7c23 */ /* 0x008fc8000800000d */
[----:B------:R-:W-:Y:S01]  /*15e0*/  STG.E desc[UR8][R4.64], R33 ;  /* 0x0000002104007986 */ /* 0x000fe2000c101908 */
[----:B----4-:R-:W-:-:S03]  /*15f0*/  FFMA R35, R8, UR5, R35 ;  /* 0x0000000508237c23 */ /* 0x010fc60008000023 */
[----:B------:R-:W-:Y:S01]  /*1600*/  STG.E desc[UR8][R4.64+0x4], R13 ;  /* 0x0000040d04007986 */ /* 0x000fe2000c101908 */
[----:B-----5:R-:W-:-:S03]  /*1610*/  FFMA R15, R10, UR5, R15 ;  /* 0x000000050a0f7c23 */ /* 0x020fc6000800000f */
        /* <DEDUP_REMOVED lines=18> */
[----:B------:R-:W-:Y:S04]  /*1740*/  STG.E desc[UR8][R2.64+0xc], R11 ;  /* 0x00000c0b02007986 */ /* 0x000fe8000c101908 */
        /* <DEDUP_REMOVED lines=8> */
[----:B--2---:R-:W-:Y:S01]  /*17d0*/  FFMA R41, R0, UR5, R41 ;  /* 0x0000000500297c23 */ /* 0x004fe20008000029 */
[----:B---3--:R-:W-:-:S04]  /*17e0*/  FFMA R7, R6, UR5, R7 ;  /* 0x0000000506077c23 */ /* 0x008fc80008000007 */
[----:B------:R-:W-:Y:S01]  /*17f0*/  STG.E desc[UR8][R4.64], R41 ;  /* 0x0000002904007986 */ /* 0x000fe2000c101908 */
[----:B----4-:R-:W-:-:S03]  /*1800*/  FFMA R43, R8, UR5, R43 ;  /* 0x00000005082b7c23 */ /* 0x010fc6000800002b */
[----:B------:R-:W-:Y:S01]  /*1810*/  STG.E desc[UR8][R4.64+0x4], R7 ;  /* 0x0000040704007986 */ /* 0x000fe2000c101908 */
[----:B-----5:R-:W-:-:S03]  /*1820*/  FFMA R13, R10, UR5, R13 ;  /* 0x000000050a0d7c23 */ /* 0x020fc6000800000d */
[----:B------:R-:W-:Y:S04]  /*1830*/  STG.E desc[UR8][R4.64+0x8], R43 ;  /* 0x0000082b04007986 */ /* 0x000fe8000c101908 */
[----:B------:R-:W-:Y:S01]  /*1840*/  STG.E desc[UR8][R4.64+0xc], R13 ;  /* 0x00000c0d04007986 */ /* 0x000fe2000c101908 */
[----:B------:R-:W-:Y:S05]  /*1850*/  EXIT ;  /* 0x000000000000794d */ /* 0x000fea0003800000 */
.L_x_3:
[----:B------:R-:W-:-:S00]  /*1860*/  BRA `(.L_x_3) ;  /* 0xfffffffc00fc7947 */ /* 0x000fc0000383ffff */
[----:B------:R-:W-:-:S00]  /*1870*/  NOP ;  /* 0x0000000000007918 */ /* 0x000fc00000000000 */
        /* <DEDUP_REMOVED lines=8> */
.L_x_4:


//--------------------- .nv.shared._Z9matrixMulPKfS0_Pfiiiff --------------------------
	.section	.nv.shared._Z9matrixMulPKfS0_Pfiiiff,"aw",@nobits
	.sectionflags	@""
	.align	4
.nv.shared._Z9matrixMulPKfS0_Pfiiiff:
	.zero		9216


//--------------------- .nv.shared.reserved.0     --------------------------
	.section	.nv.shared.reserved.0,"aw",@nobits
	.weak		__nv_reservedSMEM_offset_0_alias
	.size		__nv_reservedSMEM_offset_0_alias, 0, 64
	.other		__nv_reservedSMEM_offset_0_alias,@"STO_CUDA_RESERVED_SHARED STV_DEFAULT"
__nv_reservedSMEM_offset_0_alias:
	.zero		0
	.zero		64


//--------------------- .nv.constant0._Z9matrixMulPKfS0_Pfiiiff --------------------------
	.section	.nv.constant0._Z9matrixMulPKfS0_Pfiiiff,"a",@progbits
	.sectionflags	@""
	.align	4
.nv.constant0._Z9matrixMulPKfS0_Pfiiiff:
	.zero		940


//--------------------- SYMBOLS --------------------------

	.type		.nv.reservedSmem.offset0,@object
	.size		.nv.reservedSmem.offset0,0x4
	.type		.nv.reservedSmem.cap,@object
	.size		.nv.reservedSmem.cap,0x4
